	.target	sm_90a

	.elftype	@"ET_EXEC"


//--------------------- .note.nv.tkinfo           --------------------------
	.section	.note.nv.tkinfo,"",@"SHT_NOTE"
	.sectionflags	@"SHF_NOTE_NV_TKINFO"
	.tkinfo
        /*0018*/ 	.word	0x00000002
        /*0030*/ 	.string	""
        /*0030*/ 	.string	"ptxas"
        /*0030*/ 	.string	"Cuda compilation tools, release 13.0, V13.0.88"
        /*0030*/ 	.string	"Build cuda_13.0.r13.0/compiler.36424714_0"
        /*0030*/ 	.string	"-arch sm_90a -m 64 "



//--------------------- .note.nv.cuinfo           --------------------------
	.section	.note.nv.cuinfo,"",@"SHT_NOTE"
	.sectionflags	@"SHF_NOTE_NV_CUINFO"
        /*0018*/ 	.short	0x0002
        /*001a*/ 	.short	0x005a
        /*001c*/ 	.short	0x0082
	.zero		2


//--------------------- .nv.info                  --------------------------
	.section	.nv.info,"",@"SHT_CUDA_INFO"
	.align	4


	//----- nvinfo : EIATTR_REGCOUNT
	.align		4
        /*0000*/ 	.byte	0x04, 0x2f
        /*0002*/ 	.short	(.L_16 - .L_15)
	.align		4
.L_15:
        /*0004*/ 	.word	index@(_ZN7cutlass13device_kernelINS_4gemm6kernel13GemmUniversalIN4cute5tupleIJiiiiEEENS1_10collective13CollectiveMmaINS1_49MainloopSm90TmaGmmaRmemAWarpSpecializedMixedInputILi9ENS5_IJNS4_1CILi1EEESB_SB_EEENS1_32KernelTmaWarpSpecializedPingpongEEENS5_IJNSA_ILi64EEESF_NSA_ILi128EEEEEENS5_IJNS_12float_e4m3_tEEEENS5_IJlSB_lEEENS_10bfloat16_tESK_NS4_8TiledMMAINS4_8MMA_AtomIJNS4_4SM904GMMA27MMA_64x64x16_F32BF16BF16_RSILNSP_5MajorE0ELSR_0ELNSP_7ScaleInE1ELSS_1EEEEEENS4_6LayoutISC_NS5_IJNSA_ILi0EEESW_SW_EEEEENS5_IJNS4_10UnderscoreESZ_SZ_EEEEENS4_13SM90_TMA_LOADENS4_14ComposedLayoutINS4_7SwizzleILi3ELi4ELi3EEENS4_18smem_ptr_flag_bitsILi8EEENSV_INS5_IJNSA_ILi8EEESG_EEENS5_IJSG_SB_EEEEEEENS4_9Copy_AtomIJNS4_39AutoVectorizingCopyWithAssumedAlignmentILi128EEESI_EEENS4_8identityES12_NS13_IS15_NS16_ILi16EEENSV_INS5_IJS18_SF_EEENS5_IJSF_SB_EEEEEEEvS1H_EENS_8epilogue10collective6detail29Sm90TmaWarpSpecializedAdapterINS1P_15DefaultEpilogueISI_SK_SK_NS1O_6thread17LinearCombinationISI_Li1EffLNS1T_9ScaleType4KindE0ELNS_15FloatRoundStyleE2ESI_EENS1_15EpilogueDefaultEEEEEvvEEEEvNT_6ParamsE)
        /*0008*/ 	.word	0x000000a8


	//----- nvinfo : EIATTR_FRAME_SIZE
	.align		4
.L_16:
        /*000c*/ 	.byte	0x04, 0x11
        /*000e*/ 	.short	(.L_18 - .L_17)
	.align		4
.L_17:
        /*0010*/ 	.word	index@(_ZN7cutlass13device_kernelINS_4gemm6kernel13GemmUniversalIN4cute5tupleIJiiiiEEENS1_10collective13CollectiveMmaINS1_49MainloopSm90TmaGmmaRmemAWarpSpecializedMixedInputILi9ENS5_IJNS4_1CILi1EEESB_SB_EEENS1_32KernelTmaWarpSpecializedPingpongEEENS5_IJNSA_ILi64EEESF_NSA_ILi128EEEEEENS5_IJNS_12float_e4m3_tEEEENS5_IJlSB_lEEENS_10bfloat16_tESK_NS4_8TiledMMAINS4_8MMA_AtomIJNS4_4SM904GMMA27MMA_64x64x16_F32BF16BF16_RSILNSP_5MajorE0ELSR_0ELNSP_7ScaleInE1ELSS_1EEEEEENS4_6LayoutISC_NS5_IJNSA_ILi0EEESW_SW_EEEEENS5_IJNS4_10UnderscoreESZ_SZ_EEEEENS4_13SM90_TMA_LOADENS4_14ComposedLayoutINS4_7SwizzleILi3ELi4ELi3EEENS4_18smem_ptr_flag_bitsILi8EEENSV_INS5_IJNSA_ILi8EEESG_EEENS5_IJSG_SB_EEEEEEENS4_9Copy_AtomIJNS4_39AutoVectorizingCopyWithAssumedAlignmentILi128EEESI_EEENS4_8identityES12_NS13_IS15_NS16_ILi16EEENSV_INS5_IJS18_SF_EEENS5_IJSF_SB_EEEEEEEvS1H_EENS_8epilogue10collective6detail29Sm90TmaWarpSpecializedAdapterINS1P_15DefaultEpilogueISI_SK_SK_NS1O_6thread17LinearCombinationISI_Li1EffLNS1T_9ScaleType4KindE0ELNS_15FloatRoundStyleE2ESI_EENS1_15EpilogueDefaultEEEEEvvEEEEvNT_6ParamsE)
        /*0014*/ 	.word	0x00000000


	//----- nvinfo : EIATTR_MIN_STACK_SIZE
	.align		4
.L_18:
        /*0018*/ 	.byte	0x04, 0x12
        /*001a*/ 	.short	(.L_20 - .L_19)
	.align		4
.L_19:
        /*001c*/ 	.word	index@(_ZN7cutlass13device_kernelINS_4gemm6kernel13GemmUniversalIN4cute5tupleIJiiiiEEENS1_10collective13CollectiveMmaINS1_49MainloopSm90TmaGmmaRmemAWarpSpecializedMixedInputILi9ENS5_IJNS4_1CILi1EEESB_SB_EEENS1_32KernelTmaWarpSpecializedPingpongEEENS5_IJNSA_ILi64EEESF_NSA_ILi128EEEEEENS5_IJNS_12float_e4m3_tEEEENS5_IJlSB_lEEENS_10bfloat16_tESK_NS4_8TiledMMAINS4_8MMA_AtomIJNS4_4SM904GMMA27MMA_64x64x16_F32BF16BF16_RSILNSP_5MajorE0ELSR_0ELNSP_7ScaleInE1ELSS_1EEEEEENS4_6LayoutISC_NS5_IJNSA_ILi0EEESW_SW_EEEEENS5_IJNS4_10UnderscoreESZ_SZ_EEEEENS4_13SM90_TMA_LOADENS4_14ComposedLayoutINS4_7SwizzleILi3ELi4ELi3EEENS4_18smem_ptr_flag_bitsILi8EEENSV_INS5_IJNSA_ILi8EEESG_EEENS5_IJSG_SB_EEEEEEENS4_9Copy_AtomIJNS4_39AutoVectorizingCopyWithAssumedAlignmentILi128EEESI_EEENS4_8identityES12_NS13_IS15_NS16_ILi16EEENSV_INS5_IJS18_SF_EEENS5_IJSF_SB_EEEEEEEvS1H_EENS_8epilogue10collective6detail29Sm90TmaWarpSpecializedAdapterINS1P_15DefaultEpilogueISI_SK_SK_NS1O_6thread17LinearCombinationISI_Li1EffLNS1T_9ScaleType4KindE0ELNS_15FloatRoundStyleE2ESI_EENS1_15EpilogueDefaultEEEEEvvEEEEvNT_6ParamsE)
        /*0020*/ 	.word	0x00000000
.L_20:


//--------------------- .nv.compat                --------------------------
	.section	.nv.compat,"",@"SHT_CUDA_COMPAT_INFO"
	.align	4
        /*0000*/ 	.byte	0x02, 0x09, 0x01, 0x00, 0x02, 0x02, 0x04, 0x00, 0x02, 0x05, 0x05, 0x00, 0x03, 0x07, 0x01, 0x01
        /*0010*/ 	.byte	0x02, 0x03, 0x01, 0x00, 0x02, 0x06, 0x01, 0x00, 0x04, 0x0b, 0x08, 0x00, 0x00, 0x00, 0x00, 0x00
        /*0020*/ 	.byte	0x00, 0x00, 0x00, 0x00


//--------------------- .nv.info._ZN7cutlass13device_kernelINS_4gemm6kernel13GemmUniversalIN4cute5tupleIJiiiiEEENS1_10collective13CollectiveMmaINS1_49MainloopSm90TmaGmmaRmemAWarpSpecializedMixedInputILi9ENS5_IJNS4_1CILi1EEESB_SB_EEENS1_32KernelTmaWarpSpecializedPingpongEEENS5_IJNSA_ILi64EEESF_NSA_ILi128EEEEEENS5_IJNS_12float_e4m3_tEEEENS5_IJlSB_lEEENS_10bfloat16_tESK_NS4_8TiledMMAINS4_8MMA_AtomIJNS4_4SM904GMMA27MMA_64x64x16_F32BF16BF16_RSILNSP_5MajorE0ELSR_0ELNSP_7ScaleInE1ELSS_1EEEEEENS4_6LayoutISC_NS5_IJNSA_ILi0EEESW_SW_EEEEENS5_IJNS4_10UnderscoreESZ_SZ_EEEEENS4_13SM90_TMA_LOADENS4_14ComposedLayoutINS4_7SwizzleILi3ELi4ELi3EEENS4_18smem_ptr_flag_bitsILi8EEENSV_INS5_IJNSA_ILi8EEESG_EEENS5_IJSG_SB_EEEEEEENS4_9Copy_AtomIJNS4_39AutoVectorizingCopyWithAssumedAlignmentILi128EEESI_EEENS4_8identityES12_NS13_IS15_NS16_ILi16EEENSV_INS5_IJS18_SF_EEENS5_IJSF_SB_EEEEEEEvS1H_EENS_8epilogue10collective6detail29Sm90TmaWarpSpecializedAdapterINS1P_15DefaultEpilogueISI_SK_SK_NS1O_6thread17LinearCombinationISI_Li1EffLNS1T_9ScaleType4KindE0ELNS_15FloatRoundStyleE2ESI_EENS1_15EpilogueDefaultEEEEEvvEEEEvNT_6ParamsE --------------------------
	.section	.nv.info._ZN7cutlass13device_kernelINS_4gemm6kernel13GemmUniversalIN4cute5tupleIJiiiiEEENS1_10collective13CollectiveMmaINS1_49MainloopSm90TmaGmmaRmemAWarpSpecializedMixedInputILi9ENS5_IJNS4_1CILi1EEESB_SB_EEENS1_32KernelTmaWarpSpecializedPingpongEEENS5_IJNSA_ILi64EEESF_NSA_ILi128EEEEEENS5_IJNS_12float_e4m3_tEEEENS5_IJlSB_lEEENS_10bfloat16_tESK_NS4_8TiledMMAINS4_8MMA_AtomIJNS4_4SM904GMMA27MMA_64x64x16_F32BF16BF16_RSILNSP_5MajorE0ELSR_0ELNSP_7ScaleInE1ELSS_1EEEEEENS4_6LayoutISC_NS5_IJNSA_ILi0EEESW_SW_EEEEENS5_IJNS4_10UnderscoreESZ_SZ_EEEEENS4_13SM90_TMA_LOADENS4_14ComposedLayoutINS4_7SwizzleILi3ELi4ELi3EEENS4_18smem_ptr_flag_bitsILi8EEENSV_INS5_IJNSA_ILi8EEESG_EEENS5_IJSG_SB_EEEEEEENS4_9Copy_AtomIJNS4_39AutoVectorizingCopyWithAssumedAlignmentILi128EEESI_EEENS4_8identityES12_NS13_IS15_NS16_ILi16EEENSV_INS5_IJS18_SF_EEENS5_IJSF_SB_EEEEEEEvS1H_EENS_8epilogue10collective6detail29Sm90TmaWarpSpecializedAdapterINS1P_15DefaultEpilogueISI_SK_SK_NS1O_6thread17LinearCombinationISI_Li1EffLNS1T_9ScaleType4KindE0ELNS_15FloatRoundStyleE2ESI_EENS1_15EpilogueDefaultEEEEEvvEEEEvNT_6ParamsE,"",@"SHT_CUDA_INFO"
	.sectionflags	@""
	.align	4


	//----- nvinfo : EIATTR_CUDA_API_VERSION
	.align		4
        /*0000*/ 	.byte	0x04, 0x37
        /*0002*/ 	.short	(.L_22 - .L_21)
.L_21:
        /*0004*/ 	.word	0x00000082


	//----- nvinfo : EIATTR_KPARAM_INFO
	.align		4
.L_22:
        /*0008*/ 	.byte	0x04, 0x17
        /*000a*/ 	.short	(.L_24 - .L_23)
.L_23:
        /*000c*/ 	.word	0x00000000
        /*0010*/ 	.short	0x0000
        /*0012*/ 	.short	0x0070
        /*0014*/ 	.byte	0x00, 0xf0, 0x01, 0x18


	//----- nvinfo : EIATTR_SPARSE_MMA_MASK
	.align		4
.L_24:
        /*0018*/ 	.byte	0x03, 0x50
        /*001a*/ 	.short	0x0000


	//----- nvinfo : EIATTR_MAXREG_COUNT
	.align		4
        /*001c*/ 	.byte	0x03, 0x1b
        /*001e*/ 	.short	0x00a8


	//----- nvinfo : EIATTR_NUM_BARRIERS
	.align		4
        /*0020*/ 	.byte	0x02, 0x4c
        /*0022*/ 	.byte	0x01
	.zero		1


	//----- nvinfo : EIATTR_EXTERNS
	.align		4
        /*0024*/ 	.byte	0x04, 0x0f
        /*0026*/ 	.short	(.L_26 - .L_25)


	//   ....[0]....
	.align		4
.L_25:
        /*0028*/ 	.word	index@(__assertfail)


	//----- nvinfo : EIATTR_MERCURY_ISA_VERSION
	.align		4
.L_26:
        /*002c*/ 	.byte	0x03, 0x5f
        /*002e*/ 	.short	0x0101


	//----- nvinfo : EIATTR_INT_WARP_WIDE_INSTR_OFFSETS
	.align		4
        /*0030*/ 	.byte	0x04, 0x31
        /*0032*/ 	.short	(.L_28 - .L_27)


	//   ....[0]....
.L_27:
        /*0034*/ 	.word	0x00000570


	//   ....[1]....
        /*0038*/ 	.word	0x00000580


	//   ....[2]....
        /*003c*/ 	.word	0x000005f0


	//   ....[3]....
        /*0040*/ 	.word	0x00000600


	//   ....[4]....
        /*0044*/ 	.word	0x00000610


	//   ....[5]....
        /*0048*/ 	.word	0x00000630


	//   ....[6]....
        /*004c*/ 	.word	0x00000690


	//   ....[7]....
        /*0050*/ 	.word	0x000006b0


	//----- nvinfo : EIATTR_COOP_GROUP_MASK_REGIDS
	.align		4
.L_28:
        /*0054*/ 	.byte	0x04, 0x29
        /*0056*/ 	.short	(.L_30 - .L_29)


	//   ....[0]....
.L_29:
        /*0058*/ 	.word	0xffffffff


	//   ....[1]....
        /*005c*/ 	.word	0xffffffff


	//   ....[2]....
        /*0060*/ 	.word	0xffffffff


	//   ....[3]....
        /*0064*/ 	.word	0xffffffff


	//   ....[4]....
        /*0068*/ 	.word	0xffffffff


	//   ....[5]....
        /*006c*/ 	.word	0xffffffff


	//   ....[6]....
        /*0070*/ 	.word	0x0500000f


	//----- nvinfo : EIATTR_COOP_GROUP_INSTR_OFFSETS
	.align		4
.L_30:
        /*0074*/ 	.byte	0x04, 0x28
        /*0076*/ 	.short	(.L_32 - .L_31)


	//   ....[0]....
.L_31:
        /*0078*/ 	.word	0x00000050


	//   ....[1]....
        /*007c*/ 	.word	0x00000080


	//   ....[2]....
        /*0080*/ 	.word	0x00000180


	//   ....[3]....
        /*0084*/ 	.word	0x00000460


	//   ....[4]....
        /*0088*/ 	.word	0x000004a0


	//   ....[5]....
        /*008c*/ 	.word	0x000004e0


	//   ....[6]....
        /*0090*/ 	.word	0x000090f0


	//----- nvinfo : EIATTR_REG_RECONFIG
	.align		4
.L_32:
        /*0094*/ 	.byte	0x01, 0x54
	.zero		2


	//----- nvinfo : EIATTR_SYSCALL_OFFSETS
	.align		4
        /*0098*/ 	.byte	0x04, 0x46
        /*009a*/ 	.short	(.L_34 - .L_33)


	//   ....[0]....
.L_33:
        /*009c*/ 	.word	0x00001830


	//   ....[1]....
        /*00a0*/ 	.word	0x00007d80


	//   ....[2]....
        /*00a4*/ 	.word	0x00007eb0


	//----- nvinfo : EIATTR_MBARRIER_INSTR_OFFSETS
	.align		4
.L_34:
        /*00a8*/ 	.byte	0x04, 0x39
        /*00aa*/ 	.short	(.L_36 - .L_35)


	//   ....[0]....
.L_35:
        /*00ac*/ 	.word	0x00000320
        /*00b0*/ 	.word	0x000000ff
        /*00b4*/ 	.word	0x00000000
        /*00b8*/ 	.short	0x0100
        /*00ba*/ 	.byte	0x05
	.zero		1


	//   ....[1]....
        /*00bc*/ 	.word	0x00000330
        /*00c0*/ 	.word	0x000000ff
        /*00c4*/ 	.word	0x00000048
        /*00c8*/ 	.short	0x0100
        /*00ca*/ 	.byte	0x05
	.zero		1


	//   ....[2]....
        /*00cc*/ 	.word	0x00000340
        /*00d0*/ 	.word	0x000000ff
        /*00d4*/ 	.word	0x00000008
        /*00d8*/ 	.short	0x0100
        /*00da*/ 	.byte	0x05
	.zero		1


	//   ....[3]....
        /*00dc*/ 	.word	0x00000350
        /*00e0*/ 	.word	0x000000ff
        /*00e4*/ 	.word	0x00000050
        /*00e8*/ 	.short	0x0100
        /*00ea*/ 	.byte	0x05
	.zero		1


	//   ....[4]....
        /*00ec*/ 	.word	0x00000360
        /*00f0*/ 	.word	0x000000ff
        /*00f4*/ 	.word	0x00000010
        /*00f8*/ 	.short	0x0100
        /*00fa*/ 	.byte	0x05
	.zero		1


	//   ....[5]....
        /*00fc*/ 	.word	0x00000370
        /*0100*/ 	.word	0x000000ff
        /*0104*/ 	.word	0x00000058
        /*0108*/ 	.short	0x0100
        /*010a*/ 	.byte	0x05
	.zero		1


	//   ....[6]....
        /*010c*/ 	.word	0x00000380
        /*0110*/ 	.word	0x000000ff
        /*0114*/ 	.word	0x00000018
        /*0118*/ 	.short	0x0100
        /*011a*/ 	.byte	0x05
	.zero		1


	//   ....[7]....
        /*011c*/ 	.word	0x00000390
        /*0120*/ 	.word	0x000000ff
        /*0124*/ 	.word	0x00000060
        /*0128*/ 	.short	0x0100
        /*012a*/ 	.byte	0x05
	.zero		1


	//   ....[8]....
        /*012c*/ 	.word	0x000003a0
        /*0130*/ 	.word	0x000000ff
        /*0134*/ 	.word	0x00000020
        /*0138*/ 	.short	0x0100
        /*013a*/ 	.byte	0x05
	.zero		1


	//   ....[9]....
        /*013c*/ 	.word	0x000003b0
        /*0140*/ 	.word	0x000000ff
        /*0144*/ 	.word	0x00000068
        /*0148*/ 	.short	0x0100
        /*014a*/ 	.byte	0x05
	.zero		1


	//   ....[10]....
        /*014c*/ 	.word	0x000003c0
        /*0150*/ 	.word	0x000000ff
        /*0154*/ 	.word	0x00000028
        /*0158*/ 	.short	0x0100
        /*015a*/ 	.byte	0x05
	.zero		1


	//   ....[11]....
        /*015c*/ 	.word	0x000003d0
        /*0160*/ 	.word	0x000000ff
        /*0164*/ 	.word	0x00000070
        /*0168*/ 	.short	0x0100
        /*016a*/ 	.byte	0x05
	.zero		1


	//   ....[12]....
        /*016c*/ 	.word	0x000003e0
        /*0170*/ 	.word	0x000000ff
        /*0174*/ 	.word	0x00000030
        /*0178*/ 	.short	0x0100
        /*017a*/ 	.byte	0x05
	.zero		1


	//   ....[13]....
        /*017c*/ 	.word	0x000003f0
        /*0180*/ 	.word	0x000000ff
        /*0184*/ 	.word	0x00000078
        /*0188*/ 	.short	0x0100
        /*018a*/ 	.byte	0x05
	.zero		1


	//   ....[14]....
        /*018c*/ 	.word	0x00000400
        /*0190*/ 	.word	0x000000ff
        /*0194*/ 	.word	0x00000038
        /*0198*/ 	.short	0x0100
        /*019a*/ 	.byte	0x05
	.zero		1


	//   ....[15]....
        /*019c*/ 	.word	0x00000410
        /*01a0*/ 	.word	0x000000ff
        /*01a4*/ 	.word	0x00000080
        /*01a8*/ 	.short	0x0100
        /*01aa*/ 	.byte	0x05
	.zero		1


	//   ....[16]....
        /*01ac*/ 	.word	0x00000420
        /*01b0*/ 	.word	0x000000ff
        /*01b4*/ 	.word	0x00000040
        /*01b8*/ 	.short	0x0100
        /*01ba*/ 	.byte	0x05
	.zero		1


	//   ....[17]....
        /*01bc*/ 	.word	0x00000430
        /*01c0*/ 	.word	0x000000ff
        /*01c4*/ 	.word	0x00000088
        /*01c8*/ 	.short	0x0100
        /*01ca*/ 	.byte	0x05
	.zero		1


	//   ....[18]....
        /*01cc*/ 	.word	0x000006d0
        /*01d0*/ 	.word	0x000000ff
        /*01d4*/ 	.word	0x000000c0
        /*01d8*/ 	.short	0x0100
        /*01da*/ 	.byte	0x05
	.zero		1


	//   ....[19]....
        /*01dc*/ 	.word	0x000006e0
        /*01e0*/ 	.word	0x000000ff
        /*01e4*/ 	.word	0x000000c8
        /*01e8*/ 	.short	0x0100
        /*01ea*/ 	.byte	0x05
	.zero		1


	//   ....[20]....
        /*01ec*/ 	.word	0x00000720
        /*01f0*/ 	.word	0x000000ff
        /*01f4*/ 	.word	0x000000a0
        /*01f8*/ 	.short	0x0100
        /*01fa*/ 	.byte	0x0a
	.zero		1


	//   ....[21]....
        /*01fc*/ 	.word	0x00000740
        /*0200*/ 	.word	0x000000ff
        /*0204*/ 	.word	0x000000a8
        /*0208*/ 	.short	0x0100
        /*020a*/ 	.byte	0x0a
	.zero		1


	//   ....[22]....
        /*020c*/ 	.word	0x00000750
        /*0210*/ 	.word	0x000000ff
        /*0214*/ 	.word	0x000000b0
        /*0218*/ 	.short	0x0100
        /*021a*/ 	.byte	0x0a
	.zero		1


	//   ....[23]....
        /*021c*/ 	.word	0x00000760
        /*0220*/ 	.word	0x000000ff
        /*0224*/ 	.word	0x000000b8
        /*0228*/ 	.short	0x0100
        /*022a*/ 	.byte	0x0a
	.zero		1


	//   ....[24]....
        /*022c*/ 	.word	0x000016f0
        /*0230*/ 	.word	0x000000ff
        /*0234*/ 	.word	0xfffffff8
        /*0238*/ 	.short	0x010a
        /*023a*/ 	.byte	0x2d
	.zero		1


	//   ....[25]....
        /*023c*/ 	.word	0x000018f0
        /*0240*/ 	.word	0x00000003
        /*0244*/ 	.word	0x00000000
        /*0248*/ 	.short	0x010a
        /*024a*/ 	.byte	0x3f
	.zero		1


	//   ....[26]....
        /*024c*/ 	.word	0x00001930
        /*0250*/ 	.word	0x00000003
        /*0254*/ 	.word	0x00000000
        /*0258*/ 	.short	0x010a
        /*025a*/ 	.byte	0x3f
	.zero		1


	//   ....[27]....
        /*025c*/ 	.word	0x00001a30
        /*0260*/ 	.word	0x00000003
        /*0264*/ 	.word	0x00000000
        /*0268*/ 	.short	0x010a
        /*026a*/ 	.byte	0x3f
	.zero		1


	//   ....[28]....
        /*026c*/ 	.word	0x000028d0
        /*0270*/ 	.word	0x00000003
        /*0274*/ 	.word	0x00000000
        /*0278*/ 	.short	0x010a
        /*027a*/ 	.byte	0x3f
	.zero		1


	//   ....[29]....
        /*027c*/ 	.word	0x00002db0
        /*0280*/ 	.word	0x00000014
        /*0284*/ 	.word	0x00000000
        /*0288*/ 	.short	0x010a
        /*028a*/ 	.byte	0x3f
	.zero		1


	//   ....[30]....
        /*028c*/ 	.word	0x000039e0
        /*0290*/ 	.word	0x00000006
        /*0294*/ 	.word	0x00000000
        /*0298*/ 	.short	0x0101
        /*029a*/ 	.byte	0x3f
	.zero		1


	//   ....[31]....
        /*029c*/ 	.word	0x00003a80
        /*02a0*/ 	.word	0x00000014
        /*02a4*/ 	.word	0x00000000
        /*02a8*/ 	.short	0x010a
        /*02aa*/ 	.byte	0x3f
	.zero		1


	//   ....[32]....
        /*02ac*/ 	.word	0x00004ac0
        /*02b0*/ 	.word	0x00000003
        /*02b4*/ 	.word	0x00000000
        /*02b8*/ 	.short	0x0101
        /*02ba*/ 	.byte	0x3f
	.zero		1


	//   ....[33]....
        /*02bc*/ 	.word	0x00004b00
        /*02c0*/ 	.word	0x00000000
        /*02c4*/ 	.word	0x00000000
        /*02c8*/ 	.short	0x0101
        /*02ca*/ 	.byte	0x2b
	.zero		1


	//   ....[34]....
        /*02cc*/ 	.word	0x00004bc0
        /*02d0*/ 	.word	0x000000ff
        /*02d4*/ 	.word	0x00000000
        /*02d8*/ 	.short	0x0101
        /*02da*/ 	.byte	0x06
	.zero		1


	//   ....[35]....
        /*02dc*/ 	.word	0x00004c30
        /*02e0*/ 	.word	0x000000ff
        /*02e4*/ 	.word	0x00000008
        /*02e8*/ 	.short	0x010a
        /*02ea*/ 	.byte	0x2d
	.zero		1


	//   ....[36]....
        /*02ec*/ 	.word	0x00007490
        /*02f0*/ 	.word	0x00000000
        /*02f4*/ 	.word	0x00000000
        /*02f8*/ 	.short	0x0101
        /*02fa*/ 	.byte	0x2b
	.zero		1


	//   ....[37]....
        /*02fc*/ 	.word	0x00007fa0
        /*0300*/ 	.word	0x00000006
        /*0304*/ 	.word	0x00000048
        /*0308*/ 	.short	0x010a
        /*030a*/ 	.byte	0x3f
	.zero		1


	//   ....[38]....
        /*030c*/ 	.word	0x00008450
        /*0310*/ 	.word	0x0000001b
        /*0314*/ 	.word	0x000000c8
        /*0318*/ 	.short	0x0101
        /*031a*/ 	.byte	0x3f
	.zero		1


	//   ....[39]....
        /*031c*/ 	.word	0x00008b80
        /*0320*/ 	.word	0x00000005
        /*0324*/ 	.word	0x00000000
        /*0328*/ 	.short	0x010a
        /*032a*/ 	.byte	0x3f
	.zero		1


	//   ....[40]....
        /*032c*/ 	.word	0x00008c00
        /*0330*/ 	.word	0x00000007
        /*0334*/ 	.word	0x00000000
        /*0338*/ 	.short	0x010a
        /*033a*/ 	.byte	0x3f
	.zero		1


	//   ....[41]....
        /*033c*/ 	.word	0x00008c90
        /*0340*/ 	.word	0x00000006
        /*0344*/ 	.word	0x00000000
        /*0348*/ 	.short	0x010a
        /*034a*/ 	.byte	0x3f
	.zero		1


	//   ....[42]....
        /*034c*/ 	.word	0x00008d20
        /*0350*/ 	.word	0x00000009
        /*0354*/ 	.word	0x00000000
        /*0358*/ 	.short	0x010a
        /*035a*/ 	.byte	0x3f
	.zero		1


	//   ....[43]....
        /*035c*/ 	.word	0x00008db0
        /*0360*/ 	.word	0x00000006
        /*0364*/ 	.word	0x00000000
        /*0368*/ 	.short	0x010a
        /*036a*/ 	.byte	0x3f
	.zero		1


	//   ....[44]....
        /*036c*/ 	.word	0x00008e40
        /*0370*/ 	.word	0x00000009
        /*0374*/ 	.word	0x00000000
        /*0378*/ 	.short	0x010a
        /*037a*/ 	.byte	0x3f
	.zero		1


	//   ....[45]....
        /*037c*/ 	.word	0x00008ed0
        /*0380*/ 	.word	0x00000008
        /*0384*/ 	.word	0x00000000
        /*0388*/ 	.short	0x010a
        /*038a*/ 	.byte	0x3f
	.zero		1


	//   ....[46]....
        /*038c*/ 	.word	0x00008f60
        /*0390*/ 	.word	0x0000000b
        /*0394*/ 	.word	0x00000000
        /*0398*/ 	.short	0x010a
        /*039a*/ 	.byte	0x3f
	.zero		1


	//   ....[47]....
        /*039c*/ 	.word	0x00008ff0
        /*03a0*/ 	.word	0x00000003
        /*03a4*/ 	.word	0x00000000
        /*03a8*/ 	.short	0x010a
        /*03aa*/ 	.byte	0x3f
	.zero		1


	//   ....[48]....
        /*03ac*/ 	.word	0x00009060
        /*03b0*/ 	.word	0x00000003
        /*03b4*/ 	.word	0xfffffff8
        /*03b8*/ 	.short	0x010a
        /*03ba*/ 	.byte	0x3f
	.zero		1


	//   ....[49]....
        /*03bc*/ 	.word	0x00009120
        /*03c0*/ 	.word	0x00000003
        /*03c4*/ 	.word	0x00000000
        /*03c8*/ 	.short	0x010a
        /*03ca*/ 	.byte	0x3f
	.zero		1


	//   ....[50]....
        /*03cc*/ 	.word	0x00009170
        /*03d0*/ 	.word	0x00000003
        /*03d4*/ 	.word	0x00000000
        /*03d8*/ 	.short	0x010a
        /*03da*/ 	.byte	0x3f
	.zero		1


	//   ....[51]....
        /*03dc*/ 	.word	0x000091c0
        /*03e0*/ 	.word	0x00000014
        /*03e4*/ 	.word	0x00000000
        /*03e8*/ 	.short	0x010a
        /*03ea*/ 	.byte	0x3f
	.zero		1


	//   ....[52]....
        /*03ec*/ 	.word	0x00009220
        /*03f0*/ 	.word	0x00000005
        /*03f4*/ 	.word	0x00000008
        /*03f8*/ 	.short	0x010a
        /*03fa*/ 	.byte	0x3f
	.zero		1


	//   ....[53]....
        /*03fc*/ 	.word	0x00009270
        /*0400*/ 	.word	0x00000006
        /*0404*/ 	.word	0x00000048
        /*0408*/ 	.short	0x010a
        /*040a*/ 	.byte	0x3f
	.zero		1


	//   ....[54]....
        /*040c*/ 	.word	0x000093c0
        /*0410*/ 	.word	0x00000005
        /*0414*/ 	.word	0x00000000
        /*0418*/ 	.short	0x010a
        /*041a*/ 	.byte	0x3f
	.zero		1


	//   ....[55]....
        /*041c*/ 	.word	0x00009410
        /*0420*/ 	.word	0x00000007
        /*0424*/ 	.word	0x00000000
        /*0428*/ 	.short	0x010a
        /*042a*/ 	.byte	0x3f
	.zero		1


	//   ....[56]....
        /*042c*/ 	.word	0x00009460
        /*0430*/ 	.word	0x00000006
        /*0434*/ 	.word	0x00000000
        /*0438*/ 	.short	0x010a
        /*043a*/ 	.byte	0x3f
	.zero		1


	//   ....[57]....
        /*043c*/ 	.word	0x000094b0
        /*0440*/ 	.word	0x00000009
        /*0444*/ 	.word	0x00000000
        /*0448*/ 	.short	0x010a
        /*044a*/ 	.byte	0x3f
	.zero		1


	//   ....[58]....
        /*044c*/ 	.word	0x00009500
        /*0450*/ 	.word	0x00000006
        /*0454*/ 	.word	0x00000000
        /*0458*/ 	.short	0x010a
        /*045a*/ 	.byte	0x3f
	.zero		1


	//   ....[59]....
        /*045c*/ 	.word	0x00009550
        /*0460*/ 	.word	0x00000009
        /*0464*/ 	.word	0x00000000
        /*0468*/ 	.short	0x010a
        /*046a*/ 	.byte	0x3f
	.zero		1


	//   ....[60]....
        /*046c*/ 	.word	0x000095a0
        /*0470*/ 	.word	0x00000008
        /*0474*/ 	.word	0x00000000
        /*0478*/ 	.short	0x010a
        /*047a*/ 	.byte	0x3f
	.zero		1


	//   ....[61]....
        /*047c*/ 	.word	0x000095f0
        /*0480*/ 	.word	0x0000000b
        /*0484*/ 	.word	0x00000000
        /*0488*/ 	.short	0x010a
        /*048a*/ 	.byte	0x3f
	.zero		1


	//----- nvinfo : EIATTR_NUM_MBARRIERS
	.align		4
.L_36:
        /*048c*/ 	.byte	0x03, 0x38
        /*048e*/ 	.short	0x0018


	//----- nvinfo : EIATTR_EXIT_INSTR_OFFSETS
	.align		4
        /*0490*/ 	.byte	0x04, 0x1c
        /*0492*/ 	.short	(.L_38 - .L_37)


	//   ....[0]....
.L_37:
        /*0494*/ 	.word	0x00001280


	//   ....[1]....
        /*0498*/ 	.word	0x000012e0


	//   ....[2]....
        /*049c*/ 	.word	0x00007a70


	//   ....[3]....
        /*04a0*/ 	.word	0x00007aa0


	//   ....[4]....
        /*04a4*/ 	.word	0x00009040


	//----- nvinfo : EIATTR_MAX_THREADS
	.align		4
.L_38:
        /*04a8*/ 	.byte	0x04, 0x05
        /*04aa*/ 	.short	(.L_40 - .L_39)
.L_39:
        /*04ac*/ 	.word	0x00000180
        /*04b0*/ 	.word	0x00000001
        /*04b4*/ 	.word	0x00000001


	//----- nvinfo : EIATTR_CRS_STACK_SIZE
	.align		4
.L_40:
        /*04b8*/ 	.byte	0x04, 0x1e
        /*04ba*/ 	.short	(.L_42 - .L_41)
.L_41:
        /*04bc*/ 	.word	0x00000000


	//----- nvinfo : EIATTR_CBANK_PARAM_SIZE
	.align		4
.L_42:
        /*04c0*/ 	.byte	0x03, 0x19
        /*04c2*/ 	.short	0x0670


	//----- nvinfo : EIATTR_PARAM_CBANK
	.align		4
        /*04c4*/ 	.byte	0x04, 0x0a
        /*04c6*/ 	.short	(.L_44 - .L_43)
	.align		4
.L_43:
        /*04c8*/ 	.word	index@(.nv.constant0._ZN7cutlass13device_kernelINS_4gemm6kernel13GemmUniversalIN4cute5tupleIJiiiiEEENS1_10collective13CollectiveMmaINS1_49MainloopSm90TmaGmmaRmemAWarpSpecializedMixedInputILi9ENS5_IJNS4_1CILi1EEESB_SB_EEENS1_32KernelTmaWarpSpecializedPingpongEEENS5_IJNSA_ILi64EEESF_NSA_ILi128EEEEEENS5_IJNS_12float_e4m3_tEEEENS5_IJlSB_lEEENS_10bfloat16_tESK_NS4_8TiledMMAINS4_8MMA_AtomIJNS4_4SM904GMMA27MMA_64x64x16_F32BF16BF16_RSILNSP_5MajorE0ELSR_0ELNSP_7ScaleInE1ELSS_1EEEEEENS4_6LayoutISC_NS5_IJNSA_ILi0EEESW_SW_EEEEENS5_IJNS4_10UnderscoreESZ_SZ_EEEEENS4_13SM90_TMA_LOADENS4_14ComposedLayoutINS4_7SwizzleILi3ELi4ELi3EEENS4_18smem_ptr_flag_bitsILi8EEENSV_INS5_IJNSA_ILi8EEESG_EEENS5_IJSG_SB_EEEEEEENS4_9Copy_AtomIJNS4_39AutoVectorizingCopyWithAssumedAlignmentILi128EEESI_EEENS4_8identityES12_NS13_IS15_NS16_ILi16EEENSV_INS5_IJS18_SF_EEENS5_IJSF_SB_EEEEEEEvS1H_EENS_8epilogue10collective6detail29Sm90TmaWarpSpecializedAdapterINS1P_15DefaultEpilogueISI_SK_SK_NS1O_6thread17LinearCombinationISI_Li1EffLNS1T_9ScaleType4KindE0ELNS_15FloatRoundStyleE2ESI_EENS1_15EpilogueDefaultEEEEEvvEEEEvNT_6ParamsE)
        /*04cc*/ 	.short	0x0210
        /*04ce*/ 	.short	0x0670


	//----- nvinfo : EIATTR_SW_WAR
	.align		4
.L_44:
        /*04d0*/ 	.byte	0x04, 0x36
        /*04d2*/ 	.short	(.L_46 - .L_45)
.L_45:
        /*04d4*/ 	.word	0x00000008
.L_46:


//--------------------- .nv.callgraph             --------------------------
	.section	.nv.callgraph,"",@"SHT_CUDA_CALLGRAPH"
	.align	4
	.sectionentsize	8
	.align		4
        /*0000*/ 	.word	0x00000000
	.align		4
        /*0004*/ 	.word	0xffffffff
	.align		4
        /*0008*/ 	.word	index@(_ZN7cutlass13device_kernelINS_4gemm6kernel13GemmUniversalIN4cute5tupleIJiiiiEEENS1_10collective13CollectiveMmaINS1_49MainloopSm90TmaGmmaRmemAWarpSpecializedMixedInputILi9ENS5_IJNS4_1CILi1EEESB_SB_EEENS1_32KernelTmaWarpSpecializedPingpongEEENS5_IJNSA_ILi64EEESF_NSA_ILi128EEEEEENS5_IJNS_12float_e4m3_tEEEENS5_IJlSB_lEEENS_10bfloat16_tESK_NS4_8TiledMMAINS4_8MMA_AtomIJNS4_4SM904GMMA27MMA_64x64x16_F32BF16BF16_RSILNSP_5MajorE0ELSR_0ELNSP_7ScaleInE1ELSS_1EEEEEENS4_6LayoutISC_NS5_IJNSA_ILi0EEESW_SW_EEEEENS5_IJNS4_10UnderscoreESZ_SZ_EEEEENS4_13SM90_TMA_LOADENS4_14ComposedLayoutINS4_7SwizzleILi3ELi4ELi3EEENS4_18smem_ptr_flag_bitsILi8EEENSV_INS5_IJNSA_ILi8EEESG_EEENS5_IJSG_SB_EEEEEEENS4_9Copy_AtomIJNS4_39AutoVectorizingCopyWithAssumedAlignmentILi128EEESI_EEENS4_8identityES12_NS13_IS15_NS16_ILi16EEENSV_INS5_IJS18_SF_EEENS5_IJSF_SB_EEEEEEEvS1H_EENS_8epilogue10collective6detail29Sm90TmaWarpSpecializedAdapterINS1P_15DefaultEpilogueISI_SK_SK_NS1O_6thread17LinearCombinationISI_Li1EffLNS1T_9ScaleType4KindE0ELNS_15FloatRoundStyleE2ESI_EENS1_15EpilogueDefaultEEEEEvvEEEEvNT_6ParamsE)
	.align		4
        /*000c*/ 	.word	index@(__assertfail)
	.align		4
        /*0010*/ 	.word	0x00000000
	.align		4
        /*0014*/ 	.word	0xfffffffe
	.align		4
        /*0018*/ 	.word	0x00000000
	.align		4
        /*001c*/ 	.word	0xfffffffd
	.align		4
        /*0020*/ 	.word	0x00000000
	.align		4
        /*0024*/ 	.word	0xfffffffc


//--------------------- .nv.constant4             --------------------------
	.section	.nv.constant4,"a",@progbits
	.align	8
	.align		8
.nv.constant4:
        /*0000*/ 	.dword	__assertfail
	.align		8
        /*0008*/ 	.dword	__unnamed_1
	.align		8
        /*0010*/ 	.dword	__unnamed_2
	.align		8
        /*0018*/ 	.dword	_ZN40_INTERNAL_5061f94b_4_k_cu_9dbab2f1_351184cuda3std3__45__cpo5beginE
	.align		8
        /*0020*/ 	.dword	_ZN40_INTERNAL_5061f94b_4_k_cu_9dbab2f1_351184cuda3std3__45__cpo3endE
	.align		8
        /*0028*/ 	.dword	_ZN40_INTERNAL_5061f94b_4_k_cu_9dbab2f1_351184cuda3std3__45__cpo6cbeginE
	.align		8
        /*0030*/ 	.dword	_ZN40_INTERNAL_5061f94b_4_k_cu_9dbab2f1_351184cuda3std3__45__cpo4cendE
	.align		8
        /*0038*/ 	.dword	_ZN40_INTERNAL_5061f94b_4_k_cu_9dbab2f1_351184cuda3std3__442_GLOBAL__N__5061f94b_4_k_cu_9dbab2f1_351186ignoreE
	.align		8
        /*0040*/ 	.dword	_ZN40_INTERNAL_5061f94b_4_k_cu_9dbab2f1_351184cuda3std3__419piecewise_constructE
	.align		8
        /*0048*/ 	.dword	_ZN40_INTERNAL_5061f94b_4_k_cu_9dbab2f1_351184cuda3std3__48in_placeE
	.align		8
        /*0050*/ 	.dword	_ZN40_INTERNAL_5061f94b_4_k_cu_9dbab2f1_351184cuda3std6ranges3__45__cpo4swapE
	.align		8
        /*0058*/ 	.dword	_ZN40_INTERNAL_5061f94b_4_k_cu_9dbab2f1_351184cuda3std6ranges3__45__cpo9iter_moveE
	.align		8
        /*0060*/ 	.dword	_ZN40_INTERNAL_5061f94b_4_k_cu_9dbab2f1_351184cute7productE
	.align		8
        /*0068*/ 	.dword	_ZN40_INTERNAL_5061f94b_4_k_cu_9dbab2f1_351184cute1_E
	.align		8
        /*0070*/ 	.dword	$str$24
	.align		8
        /*0078*/ 	.dword	$str$25


//--------------------- .text._ZN7cutlass13device_kernelINS_4gemm6kernel13GemmUniversalIN4cute5tupleIJiiiiEEENS1_10collective13CollectiveMmaINS1_49MainloopSm90TmaGmmaRmemAWarpSpecializedMixedInputILi9ENS5_IJNS4_1CILi1EEESB_SB_EEENS1_32KernelTmaWarpSpecializedPingpongEEENS5_IJNSA_ILi64EEESF_NSA_ILi128EEEEEENS5_IJNS_12float_e4m3_tEEEENS5_IJlSB_lEEENS_10bfloat16_tESK_NS4_8TiledMMAINS4_8MMA_AtomIJNS4_4SM904GMMA27MMA_64x64x16_F32BF16BF16_RSILNSP_5MajorE0ELSR_0ELNSP_7ScaleInE1ELSS_1EEEEEENS4_6LayoutISC_NS5_IJNSA_ILi0EEESW_SW_EEEEENS5_IJNS4_10UnderscoreESZ_SZ_EEEEENS4_13SM90_TMA_LOADENS4_14ComposedLayoutINS4_7SwizzleILi3ELi4ELi3EEENS4_18smem_ptr_flag_bitsILi8EEENSV_INS5_IJNSA_ILi8EEESG_EEENS5_IJSG_SB_EEEEEEENS4_9Copy_AtomIJNS4_39AutoVectorizingCopyWithAssumedAlignmentILi128EEESI_EEENS4_8identityES12_NS13_IS15_NS16_ILi16EEENSV_INS5_IJS18_SF_EEENS5_IJSF_SB_EEEEEEEvS1H_EENS_8epilogue10collective6detail29Sm90TmaWarpSpecializedAdapterINS1P_15DefaultEpilogueISI_SK_SK_NS1O_6thread17LinearCombinationISI_Li1EffLNS1T_9ScaleType4KindE0ELNS_15FloatRoundStyleE2ESI_EENS1_15EpilogueDefaultEEEEEvvEEEEvNT_6ParamsE --------------------------
	.section	.text._ZN7cutlass13device_kernelINS_4gemm6kernel13GemmUniversalIN4cute5tupleIJiiiiEEENS1_10collective13CollectiveMmaINS1_49MainloopSm90TmaGmmaRmemAWarpSpecializedMixedInputILi9ENS5_IJNS4_1CILi1EEESB_SB_EEENS1_32KernelTmaWarpSpecializedPingpongEEENS5_IJNSA_ILi64EEESF_NSA_ILi128EEEEEENS5_IJNS_12float_e4m3_tEEEENS5_IJlSB_lEEENS_10bfloat16_tESK_NS4_8TiledMMAINS4_8MMA_AtomIJNS4_4SM904GMMA27MMA_64x64x16_F32BF16BF16_RSILNSP_5MajorE0ELSR_0ELNSP_7ScaleInE1ELSS_1EEEEEENS4_6LayoutISC_NS5_IJNSA_ILi0EEESW_SW_EEEEENS5_IJNS4_10UnderscoreESZ_SZ_EEEEENS4_13SM90_TMA_LOADENS4_14ComposedLayoutINS4_7SwizzleILi3ELi4ELi3EEENS4_18smem_ptr_flag_bitsILi8EEENSV_INS5_IJNSA_ILi8EEESG_EEENS5_IJSG_SB_EEEEEEENS4_9Copy_AtomIJNS4_39AutoVectorizingCopyWithAssumedAlignmentILi128EEESI_EEENS4_8identityES12_NS13_IS15_NS16_ILi16EEENSV_INS5_IJS18_SF_EEENS5_IJSF_SB_EEEEEEEvS1H_EENS_8epilogue10collective6detail29Sm90TmaWarpSpecializedAdapterINS1P_15DefaultEpilogueISI_SK_SK_NS1O_6thread17LinearCombinationISI_Li1EffLNS1T_9ScaleType4KindE0ELNS_15FloatRoundStyleE2ESI_EENS1_15EpilogueDefaultEEEEEvvEEEEvNT_6ParamsE,"ax",@progbits
	.align	128
.text._ZN7cutlass13device_kernelINS_4gemm6kernel13GemmUniversalIN4cute5tupleIJiiiiEEENS1_10collective13CollectiveMmaINS1_49MainloopSm90TmaGmmaRmemAWarpSpecializedMixedInputILi9ENS5_IJNS4_1CILi1EEESB_SB_EEENS1_32KernelTmaWarpSpecializedPingpongEEENS5_IJNSA_ILi64EEESF_NSA_ILi128EEEEEENS5_IJNS_12float_e4m3_tEEEENS5_IJlSB_lEEENS_10bfloat16_tESK_NS4_8TiledMMAINS4_8MMA_AtomIJNS4_4SM904GMMA27MMA_64x64x16_F32BF16BF16_RSILNSP_5MajorE0ELSR_0ELNSP_7ScaleInE1ELSS_1EEEEEENS4_6LayoutISC_NS5_IJNSA_ILi0EEESW_SW_EEEEENS5_IJNS4_10UnderscoreESZ_SZ_EEEEENS4_13SM90_TMA_LOADENS4_14ComposedLayoutINS4_7SwizzleILi3ELi4ELi3EEENS4_18smem_ptr_flag_bitsILi8EEENSV_INS5_IJNSA_ILi8EEESG_EEENS5_IJSG_SB_EEEEEEENS4_9Copy_AtomIJNS4_39AutoVectorizingCopyWithAssumedAlignmentILi128EEESI_EEENS4_8identityES12_NS13_IS15_NS16_ILi16EEENSV_INS5_IJS18_SF_EEENS5_IJSF_SB_EEEEEEEvS1H_EENS_8epilogue10collective6detail29Sm90TmaWarpSpecializedAdapterINS1P_15DefaultEpilogueISI_SK_SK_NS1O_6thread17LinearCombinationISI_Li1EffLNS1T_9ScaleType4KindE0ELNS_15FloatRoundStyleE2ESI_EENS1_15EpilogueDefaultEEEEEvvEEEEvNT_6ParamsE:
        .type           _ZN7cutlass13device_kernelINS_4gemm6kernel13GemmUniversalIN4cute5tupleIJiiiiEEENS1_10collective13CollectiveMmaINS1_49MainloopSm90TmaGmmaRmemAWarpSpecializedMixedInputILi9ENS5_IJNS4_1CILi1EEESB_SB_EEENS1_32KernelTmaWarpSpecializedPingpongEEENS5_IJNSA_ILi64EEESF_NSA_ILi128EEEEEENS5_IJNS_12float_e4m3_tEEEENS5_IJlSB_lEEENS_10bfloat16_tESK_NS4_8TiledMMAINS4_8MMA_AtomIJNS4_4SM904GMMA27MMA_64x64x16_F32BF16BF16_RSILNSP_5MajorE0ELSR_0ELNSP_7ScaleInE1ELSS_1EEEEEENS4_6LayoutISC_NS5_IJNSA_ILi0EEESW_SW_EEEEENS5_IJNS4_10UnderscoreESZ_SZ_EEEEENS4_13SM90_TMA_LOADENS4_14ComposedLayoutINS4_7SwizzleILi3ELi4ELi3EEENS4_18smem_ptr_flag_bitsILi8EEENSV_INS5_IJNSA_ILi8EEESG_EEENS5_IJSG_SB_EEEEEEENS4_9Copy_AtomIJNS4_39AutoVectorizingCopyWithAssumedAlignmentILi128EEESI_EEENS4_8identityES12_NS13_IS15_NS16_ILi16EEENSV_INS5_IJS18_SF_EEENS5_IJSF_SB_EEEEEEEvS1H_EENS_8epilogue10collective6detail29Sm90TmaWarpSpecializedAdapterINS1P_15DefaultEpilogueISI_SK_SK_NS1O_6thread17LinearCombinationISI_Li1EffLNS1T_9ScaleType4KindE0ELNS_15FloatRoundStyleE2ESI_EENS1_15EpilogueDefaultEEEEEvvEEEEvNT_6ParamsE,@function
        .size           _ZN7cutlass13device_kernelINS_4gemm6kernel13GemmUniversalIN4cute5tupleIJiiiiEEENS1_10collective13CollectiveMmaINS1_49MainloopSm90TmaGmmaRmemAWarpSpecializedMixedInputILi9ENS5_IJNS4_1CILi1EEESB_SB_EEENS1_32KernelTmaWarpSpecializedPingpongEEENS5_IJNSA_ILi64EEESF_NSA_ILi128EEEEEENS5_IJNS_12float_e4m3_tEEEENS5_IJlSB_lEEENS_10bfloat16_tESK_NS4_8TiledMMAINS4_8MMA_AtomIJNS4_4SM904GMMA27MMA_64x64x16_F32BF16BF16_RSILNSP_5MajorE0ELSR_0ELNSP_7ScaleInE1ELSS_1EEEEEENS4_6LayoutISC_NS5_IJNSA_ILi0EEESW_SW_EEEEENS5_IJNS4_10UnderscoreESZ_SZ_EEEEENS4_13SM90_TMA_LOADENS4_14ComposedLayoutINS4_7SwizzleILi3ELi4ELi3EEENS4_18smem_ptr_flag_bitsILi8EEENSV_INS5_IJNSA_ILi8EEESG_EEENS5_IJSG_SB_EEEEEEENS4_9Copy_AtomIJNS4_39AutoVectorizingCopyWithAssumedAlignmentILi128EEESI_EEENS4_8identityES12_NS13_IS15_NS16_ILi16EEENSV_INS5_IJS18_SF_EEENS5_IJSF_SB_EEEEEEEvS1H_EENS_8epilogue10collective6detail29Sm90TmaWarpSpecializedAdapterINS1P_15DefaultEpilogueISI_SK_SK_NS1O_6thread17LinearCombinationISI_Li1EffLNS1T_9ScaleType4KindE0ELNS_15FloatRoundStyleE2ESI_EENS1_15EpilogueDefaultEEEEEvvEEEEvNT_6ParamsE,(.L_x_164 - _ZN7cutlass13device_kernelINS_4gemm6kernel13GemmUniversalIN4cute5tupleIJiiiiEEENS1_10collective13CollectiveMmaINS1_49MainloopSm90TmaGmmaRmemAWarpSpecializedMixedInputILi9ENS5_IJNS4_1CILi1EEESB_SB_EEENS1_32KernelTmaWarpSpecializedPingpongEEENS5_IJNSA_ILi64EEESF_NSA_ILi128EEEEEENS5_IJNS_12float_e4m3_tEEEENS5_IJlSB_lEEENS_10bfloat16_tESK_NS4_8TiledMMAINS4_8MMA_AtomIJNS4_4SM904GMMA27MMA_64x64x16_F32BF16BF16_RSILNSP_5MajorE0ELSR_0ELNSP_7ScaleInE1ELSS_1EEEEEENS4_6LayoutISC_NS5_IJNSA_ILi0EEESW_SW_EEEEENS5_IJNS4_10UnderscoreESZ_SZ_EEEEENS4_13SM90_TMA_LOADENS4_14ComposedLayoutINS4_7SwizzleILi3ELi4ELi3EEENS4_18smem_ptr_flag_bitsILi8EEENSV_INS5_IJNSA_ILi8EEESG_EEENS5_IJSG_SB_EEEEEEENS4_9Copy_AtomIJNS4_39AutoVectorizingCopyWithAssumedAlignmentILi128EEESI_EEENS4_8identityES12_NS13_IS15_NS16_ILi16EEENSV_INS5_IJS18_SF_EEENS5_IJSF_SB_EEEEEEEvS1H_EENS_8epilogue10collective6detail29Sm90TmaWarpSpecializedAdapterINS1P_15DefaultEpilogueISI_SK_SK_NS1O_6thread17LinearCombinationISI_Li1EffLNS1T_9ScaleType4KindE0ELNS_15FloatRoundStyleE2ESI_EENS1_15EpilogueDefaultEEEEEvvEEEEvNT_6ParamsE)
        .other          _ZN7cutlass13device_kernelINS_4gemm6kernel13GemmUniversalIN4cute5tupleIJiiiiEEENS1_10collective13CollectiveMmaINS1_49MainloopSm90TmaGmmaRmemAWarpSpecializedMixedInputILi9ENS5_IJNS4_1CILi1EEESB_SB_EEENS1_32KernelTmaWarpSpecializedPingpongEEENS5_IJNSA_ILi64EEESF_NSA_ILi128EEEEEENS5_IJNS_12float_e4m3_tEEEENS5_IJlSB_lEEENS_10bfloat16_tESK_NS4_8TiledMMAINS4_8MMA_AtomIJNS4_4SM904GMMA27MMA_64x64x16_F32BF16BF16_RSILNSP_5MajorE0ELSR_0ELNSP_7ScaleInE1ELSS_1EEEEEENS4_6LayoutISC_NS5_IJNSA_ILi0EEESW_SW_EEEEENS5_IJNS4_10UnderscoreESZ_SZ_EEEEENS4_13SM90_TMA_LOADENS4_14ComposedLayoutINS4_7SwizzleILi3ELi4ELi3EEENS4_18smem_ptr_flag_bitsILi8EEENSV_INS5_IJNSA_ILi8EEESG_EEENS5_IJSG_SB_EEEEEEENS4_9Copy_AtomIJNS4_39AutoVectorizingCopyWithAssumedAlignmentILi128EEESI_EEENS4_8identityES12_NS13_IS15_NS16_ILi16EEENSV_INS5_IJS18_SF_EEENS5_IJSF_SB_EEEEEEEvS1H_EENS_8epilogue10collective6detail29Sm90TmaWarpSpecializedAdapterINS1P_15DefaultEpilogueISI_SK_SK_NS1O_6thread17LinearCombinationISI_Li1EffLNS1T_9ScaleType4KindE0ELNS_15FloatRoundStyleE2ESI_EENS1_15EpilogueDefaultEEEEEvvEEEEvNT_6ParamsE,@"STO_CUDA_ENTRY STV_DEFAULT"
_ZN7cutlass13device_kernelINS_4gemm6kernel13GemmUniversalIN4cute5tupleIJiiiiEEENS1_10collective13CollectiveMmaINS1_49MainloopSm90TmaGmmaRmemAWarpSpecializedMixedInputILi9ENS5_IJNS4_1CILi1EEESB_SB_EEENS1_32KernelTmaWarpSpecializedPingpongEEENS5_IJNSA_ILi64EEESF_NSA_ILi128EEEEEENS5_IJNS_12float_e4m3_tEEEENS5_IJlSB_lEEENS_10bfloat16_tESK_NS4_8TiledMMAINS4_8MMA_AtomIJNS4_4SM904GMMA27MMA_64x64x16_F32BF16BF16_RSILNSP_5MajorE0ELSR_0ELNSP_7ScaleInE1ELSS_1EEEEEENS4_6LayoutISC_NS5_IJNSA_ILi0EEESW_SW_EEEEENS5_IJNS4_10UnderscoreESZ_SZ_EEEEENS4_13SM90_TMA_LOADENS4_14ComposedLayoutINS4_7SwizzleILi3ELi4ELi3EEENS4_18smem_ptr_flag_bitsILi8EEENSV_INS5_IJNSA_ILi8EEESG_EEENS5_IJSG_SB_EEEEEEENS4_9Copy_AtomIJNS4_39AutoVectorizingCopyWithAssumedAlignmentILi128EEESI_EEENS4_8identityES12_NS13_IS15_NS16_ILi16EEENSV_INS5_IJS18_SF_EEENS5_IJSF_SB_EEEEEEEvS1H_EENS_8epilogue10collective6detail29Sm90TmaWarpSpecializedAdapterINS1P_15DefaultEpilogueISI_SK_SK_NS1O_6thread17LinearCombinationISI_Li1EffLNS1T_9ScaleType4KindE0ELNS_15FloatRoundStyleE2ESI_EENS1_15EpilogueDefaultEEEEEvvEEEEvNT_6ParamsE:
[----:B------:R-:W0:Y:S01]  /*0000*/  LDC R1, c[0x0][0x28] ;  /* 0x00000a00ff017b82 */ /* 0x000e220000000800 */
[----:B------:R-:W1:Y:S01]  /*0010*/  S2R R0, SR_TID.X ;  /* 0x0000000000007919 */ /* 0x000e620000002100 */
[----:B------:R-:W-:Y:S01]  /*0020*/  ELECT P0, URZ, PT ;  /* 0x00000000003f782f */ /* 0x000fe20003800000 */
[----:B------:R-:W-:Y:S01]  /*0030*/  BSSY B0, `(.L_x_0) ;  /* 0x0000014000007945 */ /* 0x000fe20003800000 */
[----:B-1----:R-:W-:-:S05]  /*0040*/  SHF.R.U32.HI R2, RZ, 0x5, R0 ;  /* 0x00000005ff027819 */ /* 0x002fca0000011600 */
[----:B------:R-:W1:Y:S02]  /*0050*/  SHFL.IDX PT, R3, R2, RZ, 0x1f ;  /* 0x00001fff02037589 */ /* 0x000e6400000e0000 */
[----:B-1----:R-:W-:Y:S02]  /*0060*/  R2UR UR4, R3 ;  /* 0x00000000030472ca */ /* 0x002fe400000e0000 */
[----:B------:R-:W-:-:S05]  /*0070*/  SHF.R.U32.HI R3, RZ, 0x7, R0 ;  /* 0x00000007ff037819 */ /* 0x000fca0000011600 */
[----:B------:R1:W2:Y:S06]  /*0080*/  SHFL.IDX PT, R4, R3, RZ, 0x1f ;  /* 0x00001fff03047589 */ /* 0x0002ac00000e0000 */
[----:B------:R-:W-:Y:S02]  /*0090*/  USHF.R.S32.HI UR5, URZ, 0x1f, UR4 ;  /* 0x0000001f3f057899 */ /* 0x000fe40008011404 */
[----:B------:R-:W-:Y:S02]  /*00a0*/  ISETP.NE.OR P0, PT, RZ, UR4, !P0 ;  /* 0x00000004ff007c0c */ /* 0x000fe4000c705670 */
[----:B------:R-:W-:-:S04]  /*00b0*/  ULEA.HI UR5, UR5, UR4, URZ, 0x2 ;  /* 0x0000000405057291 */ /* 0x000fc8000f8f103f */
[----:B------:R-:W-:-:S04]  /*00c0*/  ULOP3.LUT UR5, UR5, 0xfffffffc, URZ, 0xc0, !UPT ;  /* 0xfffffffc05057892 */ /* 0x000fc8000f8ec03f */
[----:B------:R-:W-:-:S03]  /*00d0*/  UIADD3 UR4, UR4, -UR5, URZ ;  /* 0x8000000504047290 */ /* 0x000fc6000fffe03f */
[----:B01----:R-:W-:Y:S09]  /*00e0*/  @P0 BRA `(.L_x_1) ;  /* 0x0000000000200947 */ /* 0x003ff20003800000 */
[----:B------:R-:W-:Y:S02]  /*00f0*/  ULDC.64 UR6, c[0x0][0x198] ;  /* 0x0000660000067ab9 */ /* 0x000fe40000000a00 */
[----:B------:R-:W-:Y:S02]  /*0100*/  UIADD3 UR8, UP0, UR6, 0xf0, URZ ;  /* 0x000000f006087890 */ /* 0x000fe4000ff1e03f */
[----:B------:R-:W-:Y:S02]  /*0110*/  UIADD3 UR6, UP1, UR6, 0x1f0, URZ ;  /* 0x000001f006067890 */ /* 0x000fe4000ff3e03f */
[----:B------:R-:W-:Y:S02]  /*0120*/  UIADD3.X UR9, URZ, UR7, URZ, UP0, !UPT ;  /* 0x000000073f097290 */ /* 0x000fe400087fe43f */
[----:B------:R-:W-:-:S07]  /*0130*/  UIADD3.X UR7, URZ, UR7, URZ, UP1, !UPT ;  /* 0x000000073f077290 */ /* 0x000fce0008ffe43f */
[----:B------:R0:W-:Y:S02]  /*0140*/  UTMACCTL.PF [UR8] ;  /* 0x00000000080079b9 */ /* 0x0001e40008040000 */
[----:B------:R0:W-:Y:S02]  /*0150*/  UTMACCTL.PF [UR6] ;  /* 0x00000000060079b9 */ /* 0x0001e40008040000 */
[----:B0-----:R-:W-:Y:S01]  /*0160*/  NOP ;  /* 0x0000000000007918 */ /* 0x001fe20000000000 */
.L_x_1:
[----:B------:R-:W-:Y:S05]  /*0170*/  BSYNC B0 ;  /* 0x0000000000007941 */ /* 0x000fea0003800000 */
.L_x_0:
[----:B------:R-:W0:Y:S01]  /*0180*/  SHFL.IDX PT, R5, R2, RZ, 0x1f ;  /* 0x00001fff02057589 */ /* 0x000e2200000e0000 */
[----:B--2---:R-:W-:Y:S01]  /*0190*/  R2UR UR13, R4 ;  /* 0x00000000040d72ca */ /* 0x004fe200000e0000 */
[----:B------:R-:W-:-:S04]  /*01a0*/  UISETP.NE.AND UP0, UPT, UR4, 0x3, UPT ;  /* 0x000000030400788c */ /* 0x000fc8000bf05270 */
[----:B------:R-:W-:-:S08]  /*01b0*/  UISETP.EQ.OR UP0, UPT, UR4, URZ, !UP0 ;  /* 0x0000003f0400728c */ /* 0x000fd0000c702670 */
[----:B------:R-:W-:Y:S02]  /*01c0*/  UIADD3 UR12, UR13, -0x1, URZ ;  /* 0xffffffff0d0c7890 */ /* 0x000fe4000fffe03f */
[----:B------:R-:W-:Y:S02]  /*01d0*/  UISETP.EQ.AND UP0, UPT, UR13, URZ, UP0 ;  /* 0x0000003f0d00728c */ /* 0x000fe40008702270 */
[----:B------:R-:W-:Y:S02]  /*01e0*/  UISETP.GE.U32.AND UP1, UPT, UR12, 0x2, UPT ;  /* 0x000000020c00788c */ /* 0x000fe4000bf26070 */
[----:B------:R-:W-:Y:S01]  /*01f0*/  USEL UR38, URZ, 0x1, !UP0 ;  /* 0x000000013f267887 */ /* 0x000fe2000c000000 */
[----:B0-----:R-:W-:-:S03]  /*0200*/  ISETP.NE.AND P0, PT, R5, RZ, PT ;  /* 0x000000ff0500720c */ /* 0x001fc60003f05270 */
[----:B------:R-:W-:-:S10]  /*0210*/  USEL UR38, UR38, 0x2, UP1 ;  /* 0x0000000226267887 */ /* 0x000fd40008800000 */
[----:B------:R-:W-:Y:S05]  /*0220*/  @P0 BRA `(.L_x_2) ;  /* 0x00000000008c0947 */ /* 0x000fea0003800000 */
[----:B------:R-:W-:Y:S01]  /*0230*/  ELECT P0, URZ, PT ;  /* 0x00000000003f782f */ /* 0x000fe20003800000 */
[----:B------:R-:W-:-:S12]  /*0240*/  BSSY B0, `(.L_x_2) ;  /* 0x0000021000007945 */ /* 0x000fd80003800000 */
[----:B------:R-:W-:Y:S05]  /*0250*/  @!P0 BRA `(.L_x_3) ;  /* 0x00000000007c8947 */ /* 0x000fea0003800000 */
[----:B------:R-:W0:Y:S01]  /*0260*/  S2UR UR6, SR_CgaCtaId ;  /* 0x00000000000679c3 */ /* 0x000e220000008800 */
[----:B------:R-:W-:Y:S01]  /*0270*/  UMOV UR5, 0x400 ;  /* 0x0000040000057882 */ /* 0x000fe20000000000 */
[----:B------:R-:W-:Y:S01]  /*0280*/  UMOV UR7, 0x1 ;  /* 0x0000000100077882 */ /* 0x000fe20000000000 */
[----:B------:R-:W-:Y:S02]  /*0290*/  UMOV UR8, 0x80 ;  /* 0x0000008000087882 */ /* 0x000fe40000000000 */
[----:B------:R-:W-:-:S04]  /*02a0*/  UIADD3 UR8, -UR8, 0x100000, URZ ;  /* 0x0010000008087890 */ /* 0x000fc8000fffe13f */
[----:B------:R-:W-:Y:S02]  /*02b0*/  USHF.L.U32 UR9, UR8, 0xb, URZ ;  /* 0x0000000b08097899 */ /* 0x000fe4000800063f */
[----:B------:R-:W-:Y:S02]  /*02c0*/  USHF.L.U32 UR8, UR8, 0x1, URZ ;  /* 0x0000000108087899 */ /* 0x000fe4000800063f */
[----:B0-----:R-:W-:Y:S02]  /*02d0*/  ULEA UR5, UR6, UR5, 0x18 ;  /* 0x0000000506057291 */ /* 0x001fe4000f8ec03f */
[----:B------:R-:W-:-:S04]  /*02e0*/  UIADD3 UR6, -UR7, 0x100000, URZ ;  /* 0x0010000007067890 */ /* 0x000fc8000fffe13f */
[----:B------:R-:W-:Y:S02]  /*02f0*/  USHF.L.U32 UR7, UR6, 0xb, URZ ;  /* 0x0000000b06077899 */ /* 0x000fe4000800063f */
[----:B------:R-:W-:Y:S01]  /*0300*/  USHF.L.U32 UR6, UR6, 0x1, URZ ;  /* 0x0000000106067899 */ /* 0x000fe2000800063f */
[----:B------:R-:W0:Y:S11]  /*0310*/  FENCE.VIEW.ASYNC.S ;  /* 0x00000000000073c6 */ /* 0x000e360000000000 */
[----:B0-----:R0:W1:Y:S01]  /*0320*/  SYNCS.EXCH.64 URZ, [UR5], UR6 ;  /* 0x00000006053f75b2 */ /* 0x0010620008000100 */
[----:B------:R0:W2:Y:S01]  /*0330*/  SYNCS.EXCH.64 URZ, [UR5+0x48], UR8 ;  /* 0x00004808053f75b2 */ /* 0x0000a20008000100 */
[----:B------:R0:W3:Y:S01]  /*0340*/  SYNCS.EXCH.64 URZ, [UR5+0x8], UR6 ;  /* 0x00000806053f75b2 */ /* 0x0000e20008000100 */
[----:B------:R0:W4:Y:S01]  /*0350*/  SYNCS.EXCH.64 URZ, [UR5+0x50], UR8 ;  /* 0x00005008053f75b2 */ /* 0x0001220008000100 */
[----:B------:R0:W0:Y:S01]  /*0360*/  SYNCS.EXCH.64 URZ, [UR5+0x10], UR6 ;  /* 0x00001006053f75b2 */ /* 0x0000220008000100 */
        /* <DEDUP_REMOVED lines=13> */
[----:B------:R-:W-:Y:S01]  /*0440*/  NOP ;  /* 0x0000000000007918 */ /* 0x000fe20000000000 */
.L_x_3:
[----:B0-----:R-:W-:Y:S05]  /*0450*/  BSYNC B0 ;  /* 0x0000000000007941 */ /* 0x001fea0003800000 */
.L_x_2:
[----:B------:R-:W0:Y:S01]  /*0460*/  SHFL.IDX PT, R5, R2, RZ, 0x1f ;  /* 0x00001fff02057589 */ /* 0x000e2200000e0000 */
[----:B------:R-:W-:Y:S01]  /*0470*/  ELECT P0, URZ, PT ;  /* 0x00000000003f782f */ /* 0x000fe20003800000 */
[----:B------:R-:W-:Y:S01]  /*0480*/  NOP ;  /* 0x0000000000007918 */ /* 0x000fe20000000000 */
[----:B------:R-:W-:Y:S01]  /*0490*/  ELECT P1, URZ, PT ;  /* 0x00000000003f782f */ /* 0x000fe20003820000 */
[----:B------:R-:W5:Y:S01]  /*04a0*/  SHFL.IDX PT, R4, R2, RZ, 0x1f ;  /* 0x00001fff02047589 */ /* 0x000f6200000e0000 */
[----:B------:R-:W-:Y:S01]  /*04b0*/  UMOV UR6, 0x20 ;  /* 0x0000002000067882 */ /* 0x000fe20000000000 */
[----:B------:R-:W-:Y:S01]  /*04c0*/  UMOV UR9, 0x80 ;  /* 0x0000008000097882 */ /* 0x000fe20000000000 */
[----:B------:R-:W-:Y:S01]  /*04d0*/  NOP ;  /* 0x0000000000007918 */ /* 0x000fe20000000000 */
[----:B------:R1:W2:Y:S01]  /*04e0*/  SHFL.IDX PT, R2, R3, RZ, 0x1f ;  /* 0x00001fff03027589 */ /* 0x0002a200000e0000 */
[----:B------:R-:W-:Y:S01]  /*04f0*/  ULDC.64 UR54, c[0x0][0x208] ;  /* 0x0000820000367ab9 */ /* 0x000fe20000000a00 */
[----:B-1----:R-:W-:-:S04]  /*0500*/  SHF.R.S32.HI R3, RZ, 0x1f, R0 ;  /* 0x0000001fff037819 */ /* 0x002fc80000011400 */
[----:B------:R-:W-:Y:S02]  /*0510*/  LEA.HI R3, R3, R0, RZ, 0x7 ;  /* 0x0000000003037211 */ /* 0x000fe400078f38ff */
[----:B0-----:R-:W-:Y:S02]  /*0520*/  ISETP.NE.OR P0, PT, R5, RZ, !P0 ;  /* 0x000000ff0500720c */ /* 0x001fe40004705670 */
[----:B------:R-:W-:Y:S02]  /*0530*/  LOP3.LUT R3, R3, 0xffffff80, RZ, 0xc0, !PT ;  /* 0xffffff8003037812 */ /* 0x000fe400078ec0ff */
[----:B-----5:R-:W-:-:S03]  /*0540*/  ISETP.NE.OR P1, PT, R4, RZ, !P1 ;  /* 0x000000ff0400720c */ /* 0x020fc60004f25670 */
[----:B------:R-:W-:Y:S01]  /*0550*/  IMAD.IADD R23, R0, 0x1, -R3 ;  /* 0x0000000100177824 */ /* 0x000fe200078e0a03 */
[----:B--2---:R-:W-:-:S05]  /*0560*/  R2UR UR45, R2 ;  /* 0x00000000022d72ca */ /* 0x004fca00000e0000 */
[----:B------:R-:W-:-:S04]  /*0570*/  VOTEU.ALL UP0, P0 ;  /* 0x00000000003f7886 */ /* 0x000fc80000000000 */
[----:B------:R-:W-:Y:S01]  /*0580*/  VOTEU.ALL UP1, P1 ;  /* 0x00000000003f7886 */ /* 0x000fe20000820000 */
[----:B------:R-:W0:Y:S01]  /*0590*/  @!UP0 S2UR UR8, SR_CgaCtaId ;  /* 0x00000000000889c3 */ /* 0x000e220000008800 */
[----:B------:R-:W-:Y:S01]  /*05a0*/  @!UP0 UMOV UR5, 0x400 ;  /* 0x0000040000058882 */ /* 0x000fe20000000000 */
[----:B------:R-:W-:-:S04]  /*05b0*/  @!UP0 UIADD3 UR6, -UR6, 0x100000, URZ ;  /* 0x0010000006068890 */ /* 0x000fc8000fffe13f */
[----:B------:R-:W-:Y:S02]  /*05c0*/  @!UP0 USHF.L.U32 UR7, UR6, 0xb, URZ ;  /* 0x0000000b06078899 */ /* 0x000fe4000800063f */
[----:B------:R-:W-:Y:S01]  /*05d0*/  @!UP0 USHF.L.U32 UR6, UR6, 0x1, URZ ;  /* 0x0000000106068899 */ /* 0x000fe2000800063f */
[----:B------:R-:W-:Y:S01]  /*05e0*/  @!UP1 UMOV UR10, 0x400 ;  /* 0x00000400000a9882 */ /* 0x000fe20000000000 */
[----:B------:R-:W-:Y:S01]  /*05f0*/  VOTEU.ALL UP2, P1 ;  /* 0x00000000003f7886 */ /* 0x000fe20000840000 */
[----:B------:R-:W-:Y:S01]  /*0600*/  VOTEU.ALL UP3, P1 ;  /* 0x00000000003f7886 */ /* 0x000fe20000860000 */
[----:B------:R-:W-:Y:S01]  /*0610*/  VOTEU.ALL UP4, P1 ;  /* 0x00000000003f7886 */ /* 0x000fe20000880000 */
[----:B------:R-:W1:Y:S01]  /*0620*/  @!UP1 S2UR UR11, SR_CgaCtaId ;  /* 0x00000000000b99c3 */ /* 0x000e620000008800 */
[----:B------:R-:W-:Y:S01]  /*0630*/  VOTEU.ALL UP5, P1 ;  /* 0x00000000003f7886 */ /* 0x000fe200008a0000 */
[----:B------:R-:W-:Y:S01]  /*0640*/  ISETP.NE.AND P1, PT, RZ, UR13, PT ;  /* 0x0000000dff007c0c */ /* 0x000fe2000bf25270 */
[----:B0-----:R-:W-:-:S02]  /*0650*/  @!UP0 ULEA UR5, UR8, UR5, 0x18 ;  /* 0x0000000508058291 */ /* 0x001fc4000f8ec03f */
[----:B------:R-:W-:-:S04]  /*0660*/  @!UP1 UIADD3 UR8, -UR9, 0x100000, URZ ;  /* 0x0010000009089890 */ /* 0x000fc8000fffe13f */
[----:B------:R-:W-:Y:S02]  /*0670*/  @!UP1 USHF.L.U32 UR9, UR8, 0xb, URZ ;  /* 0x0000000b08099899 */ /* 0x000fe4000800063f */
[----:B------:R-:W-:Y:S01]  /*0680*/  @!UP1 USHF.L.U32 UR8, UR8, 0x1, URZ ;  /* 0x0000000108089899 */ /* 0x000fe2000800063f */
[----:B------:R-:W-:Y:S01]  /*0690*/  VOTEU.ALL UP0, P0 ;  /* 0x00000000003f7886 */ /* 0x000fe20000000000 */
[----:B-1----:R-:W-:Y:S01]  /*06a0*/  @!UP1 ULEA UR10, UR11, UR10, 0x18 ;  /* 0x0000000a0b0a9291 */ /* 0x002fe2000f8ec03f */
[----:B------:R-:W-:Y:S01]  /*06b0*/  VOTEU.ALL UP1, P0 ;  /* 0x00000000003f7886 */ /* 0x000fe20000020000 */
[----:B------:R-:W0:Y:S02]  /*06c0*/  FENCE.VIEW.ASYNC.S ;  /* 0x00000000000073c6 */ /* 0x000e240000000000 */
[----:B0-----:R-:W3:Y:S02]  /*06d0*/  @!UP0 SYNCS.EXCH.64 URZ, [UR5+0xc0], UR6 ;  /* 0x0000c006053f85b2 */ /* 0x001ee40008000100 */
[----:B------:R0:W3:Y:S01]  /*06e0*/  @!UP1 SYNCS.EXCH.64 URZ, [UR5+0xc8], UR6 ;  /* 0x0000c806053f95b2 */ /* 0x0000e20008000100 */
[----:B------:R-:W-:Y:S01]  /*06f0*/  NOP ;  /* 0x0000000000007918 */ /* 0x000fe20000000000 */
[----:B0-----:R-:W-:-:S02]  /*0700*/  ULDC.64 UR6, c[0x0][0x798] ;  /* 0x0001e60000067ab9 */ /* 0x001fc40000000a00 */
[----:B------:R-:W-:Y:S02]  /*0710*/  ISETP.NE.U32.AND P0, PT, RZ, UR6, PT ;  /* 0x00000006ff007c0c */ /* 0x000fe4000bf05070 */
[----:B------:R0:W3:Y:S02]  /*0720*/  @!UP2 SYNCS.EXCH.64 URZ, [UR10+0xa0], UR8 ;  /* 0x0000a0080a3fa5b2 */ /* 0x0000e40008000100 */
[----:B------:R-:W-:Y:S01]  /*0730*/  ISETP.NE.AND.EX P0, PT, RZ, UR7, PT, P0 ;  /* 0x00000007ff007c0c */ /* 0x000fe2000bf05300 */
[----:B------:R0:W3:Y:S01]  /*0740*/  @!UP3 SYNCS.EXCH.64 URZ, [UR10+0xa8], UR8 ;  /* 0x0000a8080a3fb5b2 */ /* 0x0000e20008000100 */
[----:B------:R0:W3:Y:S01]  /*0750*/  @!UP4 SYNCS.EXCH.64 URZ, [UR10+0xb0], UR8 ;  /* 0x0000b0080a3fc5b2 */ /* 0x0000e20008000100 */
[----:B------:R0:W3:Y:S01]  /*0760*/  @!UP5 SYNCS.EXCH.64 URZ, [UR10+0xb8], UR8 ;  /* 0x0000b8080a3fd5b2 */ /* 0x0000e20008000100 */
[----:B------:R-:W-:Y:S01]  /*0770*/  NOP ;  /* 0x0000000000007918 */ /* 0x000fe20000000000 */
[----:B---34-:R-:W-:Y:S08]  /*0780*/  BAR.SYNC.DEFER_BLOCKING 0x0 ;  /* 0x0000000000007b1d */ /* 0x018ff00000010000 */
[----:B0-----:R-:W-:Y:S05]  /*0790*/  @!P0 BRA `(.L_x_4) ;  /* 0x00000000001c8947 */ /* 0x001fea0003800000 */
[----:B------:R-:W0:Y:S02]  /*07a0*/  LDC.64 R2, c[0x0][0x798] ;  /* 0x0001e600ff027b82 */ /* 0x000e240000000a00 */
[----:B0-----:R-:W2:Y:S02]  /*07b0*/  LDG.E.64 R2, desc[UR54][R2.64] ;  /* 0x0000003602027981 */ /* 0x001ea4000c1e1b00 */
[----:B--2---:R-:W-:-:S04]  /*07c0*/  ISETP.NE.U32.AND P0, PT, R2, RZ, PT ;  /* 0x000000ff0200720c */ /* 0x004fc80003f05070 */
[----:B------:R-:W-:-:S13]  /*07d0*/  ISETP.NE.AND.EX P0, PT, R3, RZ, PT, P0 ;  /* 0x000000ff0300720c */ /* 0x000fda0003f05300 */
[----:B------:R-:W-:Y:S05]  /*07e0*/  @!P0 BRA `(.L_x_4) ;  /* 0x0000000000088947 */ /* 0x000fea0003800000 */
[----:B------:R1:W5:Y:S01]  /*07f0*/  LD.E R56, desc[UR54][R2.64] ;  /* 0x0000003602387980 */ /* 0x000362000c101900 */
[----:B------:R-:W-:Y:S05]  /*0800*/  BRA `(.L_x_5) ;  /* 0x0000000000247947 */ /* 0x000fea0003800000 */
.L_x_4:
[----:B------:R-:W-:Y:S02]  /*0810*/  ULDC.64 UR6, c[0x0][0x788] ;  /* 0x0001e20000067ab9 */ /* 0x000fe40000000a00 */
[----:B------:R-:W-:-:S04]  /*0820*/  ISETP.NE.U32.AND P0, PT, RZ, UR6, PT ;  /* 0x00000006ff007c0c */ /* 0x000fc8000bf05070 */
[----:B------:R-:W-:-:S13]  /*0830*/  ISETP.NE.AND.EX P0, PT, RZ, UR7, PT, P0 ;  /* 0x00000007ff007c0c */ /* 0x000fda000bf05300 */
[----:B------:R-:W-:Y:S05]  /*0840*/  @!P0 BRA `(.L_x_6) ;  /* 0x00000000000c8947 */ /* 0x000fea0003800000 */
[----:B------:R-:W0:Y:S02]  /*0850*/  LDC.64 R56, c[0x0][0x788] ;  /* 0x0001e200ff387b82 */ /* 0x000e240000000a00 */
[----:B0-----:R0:W5:Y:S01]  /*0860*/  LDG.E R56, desc[UR54][R56.64] ;  /* 0x0000003638387981 */ /* 0x001162000c1e1900 */
[----:B------:R-:W-:Y:S05]  /*0870*/  BRA `(.L_x_5) ;  /* 0x0000000000087947 */ /* 0x000fea0003800000 */
.L_x_6:
[----:B------:R-:W-:Y:S02]  /*0880*/  ULDC UR5, c[0x0][0x780] ;  /* 0x0001e00000057ab9 */ /* 0x000fe40000000800 */
[----:B------:R-:W-:-:S07]  /*0890*/  IMAD.U32 R56, RZ, RZ, UR5 ;  /* 0x00000005ff387e24 */ /* 0x000fce000f8e00ff */
.L_x_5:
[----:B------:R-:W-:Y:S02]  /*08a0*/  ULDC.64 UR6, c[0x0][0x7a0] ;  /* 0x0001e80000067ab9 */ /* 0x000fe40000000a00 */
[----:B------:R-:W-:-:S04]  /*08b0*/  ISETP.NE.U32.AND P0, PT, RZ, UR6, PT ;  /* 0x00000006ff007c0c */ /* 0x000fc8000bf05070 */
[----:B------:R-:W-:-:S13]  /*08c0*/  ISETP.NE.AND.EX P0, PT, RZ, UR7, PT, P0 ;  /* 0x00000007ff007c0c */ /* 0x000fda000bf05300 */
[----:B------:R-:W-:Y:S05]  /*08d0*/  @!P0 BRA `(.L_x_7) ;  /* 0x00000000001c8947 */ /* 0x000fea0003800000 */
[----:B-1----:R-:W1:Y:S02]  /*08e0*/  LDC.64 R2, c[0x0][0x7a0] ;  /* 0x0001e800ff027b82 */ /* 0x002e640000000a00 */
[----:B-1----:R-:W2:Y:S02]  /*08f0*/  LDG.E.64 R2, desc[UR54][R2.64] ;  /* 0x0000003602027981 */ /* 0x002ea4000c1e1b00 */
[----:B--2---:R-:W-:-:S04]  /*0900*/  ISETP.NE.U32.AND P0, PT, R2, RZ, PT ;  /* 0x000000ff0200720c */ /* 0x004fc80003f05070 */
[----:B------:R-:W-:-:S13]  /*0910*/  ISETP.NE.AND.EX P0, PT, R3, RZ, PT, P0 ;  /* 0x000000ff0300720c */ /* 0x000fda0003f05300 */
[----:B------:R-:W-:Y:S05]  /*0920*/  @!P0 BRA `(.L_x_7) ;  /* 0x0000000000088947 */ /* 0x000fea0003800000 */
[----:B0-----:R2:W5:Y:S01]  /*0930*/  LD.E R57, desc[UR54][R2.64] ;  /* 0x0000003602397980 */ /* 0x001562000c101900 */
[----:B------:R-:W-:Y:S05]  /*0940*/  BRA `(.L_x_8) ;  /* 0x0000000000247947 */ /* 0x000fea0003800000 */
.L_x_7:
[----:B------:R-:W-:Y:S02]  /*0950*/  ULDC.64 UR6, c[0x0][0x790] ;  /* 0x0001e40000067ab9 */ /* 0x000fe40000000a00 */
[----:B------:R-:W-:-:S04]  /*0960*/  ISETP.NE.U32.AND P0, PT, RZ, UR6, PT ;  /* 0x00000006ff007c0c */ /* 0x000fc8000bf05070 */
[----:B------:R-:W-:-:S13]  /*0970*/  ISETP.NE.AND.EX P0, PT, RZ, UR7, PT, P0 ;  /* 0x00000007ff007c0c */ /* 0x000fda000bf05300 */
[----:B------:R-:W-:Y:S05]  /*0980*/  @!P0 BRA `(.L_x_9) ;  /* 0x00000000000c8947 */ /* 0x000fea0003800000 */
[----:B-1----:R-:W0:Y:S02]  /*0990*/  LDC.64 R2, c[0x0][0x790] ;  /* 0x0001e400ff027b82 */ /* 0x002e240000000a00 */
[----:B0-----:R0:W5:Y:S01]  /*09a0*/  LDG.E R57, desc[UR54][R2.64] ;  /* 0x0000003602397981 */ /* 0x001162000c1e1900 */
[----:B------:R-:W-:Y:S05]  /*09b0*/  BRA `(.L_x_8) ;  /* 0x0000000000087947 */ /* 0x000fea0003800000 */
.L_x_9:
[----:B------:R-:W-:Y:S02]  /*09c0*/  ULDC UR5, c[0x0][0x784] ;  /* 0x0001e10000057ab9 */ /* 0x000fe40000000800 */
[----:B0-----:R-:W-:-:S07]  /*09d0*/  IMAD.U32 R57, RZ, RZ, UR5 ;  /* 0x00000005ff397e24 */ /* 0x001fce000f8e00ff */
.L_x_8:
[----:B012---:R-:W0:Y:S01]  /*09e0*/  LDC R2, c[0x0][0x85c] ;  /* 0x00021700ff027b82 */ /* 0x007e220000000800 */
[----:B------:R-:W1:Y:S01]  /*09f0*/  S2R R12, SR_CTAID.Y ;  /* 0x00000000000c7919 */ /* 0x000e620000002600 */
[----:B------:R-:W-:Y:S01]  /*0a00*/  UISETP.NE.AND UP0, UPT, UR13, 0x2, UPT ;  /* 0x000000020d00788c */ /* 0x000fe2000bf05270 */
[----:B------:R-:W-:Y:S01]  /*0a10*/  IMAD.MOV.U32 R5, RZ, RZ, RZ ;  /* 0x000000ffff057224 */ /* 0x000fe200078e00ff */
[----:B------:R-:W-:Y:S01]  /*0a20*/  ULDC UR5, c[0x0][0x28c] ;  /* 0x0000a30000057ab9 */ /* 0x000fe20000000800 */
[----:B------:R-:W2:Y:S01]  /*0a30*/  S2R R4, SR_CTAID.X ;  /* 0x0000000000047919 */ /* 0x000ea20000002500 */
[----:B------:R-:W-:Y:S02]  /*0a40*/  UIADD3 UR5, UR5, 0x7f, URZ ;  /* 0x0000007f05057890 */ /* 0x000fe4000fffe03f */
[----:B------:R-:W-:Y:S01]  /*0a50*/  PLOP3.LUT P0, PT, PT, PT, UP0, 0x80, 0x0 ;  /* 0x000000000000781c */ /* 0x000fe20003f0f008 */
[----:B------:R-:W-:Y:S01]  /*0a60*/  UMOV UR50, URZ ;  /* 0x0000003f00327c82 */ /* 0x000fe20008000000 */
[----:B------:R-:W-:Y:S01]  /*0a70*/  USHF.R.S32.HI UR8, URZ, 0x1f, UR5 ;  /* 0x0000001f3f087899 */ /* 0x000fe20008011405 */
[----:B------:R-:W-:Y:S01]  /*0a80*/  UMOV UR49, URZ ;  /* 0x0000003f00317c82 */ /* 0x000fe20008000000 */
[----:B------:R-:W-:-:S02]  /*0a90*/  ULDC.64 UR10, c[0x0][0x850] ;  /* 0x00021400000a7ab9 */ /* 0x000fc40000000a00 */
[----:B------:R-:W-:-:S04]  /*0aa0*/  ULEA.HI UR8, UR8, UR5, URZ, 0x7 ;  /* 0x0000000508087291 */ /* 0x000fc8000f8f383f */
[----:B------:R-:W-:Y:S01]  /*0ab0*/  USHF.R.S32.HI UR37, URZ, 0x7, UR8 ;  /* 0x000000073f257899 */ /* 0x000fe20008011408 */
[----:B0-----:R-:W-:-:S04]  /*0ac0*/  ISETP.NE.AND P2, PT, R2, 0x1, PT ;  /* 0x000000010200780c */ /* 0x001fc80003f45270 */
[----:B------:R-:W-:-:S09]  /*0ad0*/  P2R R3, PR, RZ, 0x4 ;  /* 0x00000004ff037803 */ /* 0x000fd20000000000 */
[----:B------:R-:W2:Y:S01]  /*0ae0*/  @P2 LDC R17, c[0x0][0x10] ;  /* 0x00000400ff112b82 */ /* 0x000ea20000000800 */
[----:B-1----:R-:W-:Y:S02]  /*0af0*/  @P2 IMAD.MOV.U32 R6, RZ, RZ, R12 ;  /* 0x000000ffff062224 */ /* 0x002fe400078e000c */
[----:B------:R-:W-:-:S05]  /*0b00*/  @P2 IMAD.MOV.U32 R7, RZ, RZ, RZ ;  /* 0x000000ffff072224 */ /* 0x000fca00078e00ff */
[----:B------:R-:W0:Y:S01]  /*0b10*/  @!P2 LDC R3, c[0x0][0xc] ;  /* 0x00000300ff03ab82 */ /* 0x000e220000000800 */
[----:B------:R-:W-:Y:S01]  /*0b20*/  ULDC UR6, c[0x0][0xc] ;  /* 0x0000030000067ab9 */ /* 0x000fe20000000800 */
[----:B------:R-:W-:Y:S01]  /*0b30*/  ULDC UR7, c[0x0][0x10] ;  /* 0x0000040000077ab9 */ /* 0x000fe20000000800 */
[----:B------:R-:W-:Y:S01]  /*0b40*/  ULDC UR5, c[0x0][0x14] ;  /* 0x0000050000057ab9 */ /* 0x000fe20000000800 */
[----:B------:R-:W-:-:S04]  /*0b50*/  UIMAD.WIDE.U32 UR6, UR6, UR7, URZ ;  /* 0x00000007060672a5 */ /* 0x000fc8000f8e003f */
[----:B------:R-:W-:Y:S02]  /*0b60*/  UIMAD.WIDE.U32 UR52, UR6, UR5, URZ ;  /* 0x00000005063472a5 */ /* 0x000fe4000f8e003f */
[----:B------:R-:W-:-:S04]  /*0b70*/  UIMAD UR36, UR7, UR5, URZ ;  /* 0x00000005072472a4 */ /* 0x000fc8000f8e023f */
[----:B------:R-:W-:Y:S01]  /*0b80*/  UIADD3 UR36, UR53, UR36, URZ ;  /* 0x0000002435247290 */ /* 0x000fe2000fffe03f */
[----:B--2---:R-:W-:-:S04]  /*0b90*/  @P2 IMAD.WIDE.U32 R16, R4, R17, R6 ;  /* 0x0000001104102225 */ /* 0x004fc800078e0006 */
[----:B0-----:R-:W-:-:S04]  /*0ba0*/  @!P2 IMAD.WIDE.U32 R6, R3, R12, R4 ;  /* 0x0000000c0306a225 */ /* 0x001fc800078e0004 */
[----:B------:R-:W-:Y:S02]  /*0bb0*/  @P2 IMAD.MOV.U32 R3, RZ, RZ, RZ ;  /* 0x000000ffff032224 */ /* 0x000fe400078e00ff */
[----:B------:R-:W-:Y:S02]  /*0bc0*/  @!P2 IMAD.MOV.U32 R16, RZ, RZ, R6 ;  /* 0x000000ffff10a224 */ /* 0x000fe400078e0006 */
[----:B------:R-:W-:Y:S02]  /*0bd0*/  @P2 IMAD.IADD R17, R17, 0x1, R3 ;  /* 0x0000000111112824 */ /* 0x000fe400078e0203 */
[----:B------:R-:W-:Y:S01]  /*0be0*/  @!P2 IMAD.MOV.U32 R17, RZ, RZ, R7 ;  /* 0x000000ffff11a224 */ /* 0x000fe200078e0007 */
[----:B------:R-:W-:Y:S06]  /*0bf0*/  @P0 BRA `(.L_x_10) ;  /* 0x0000000000200947 */ /* 0x000fec0003800000 */
[----:B------:R-:W-:Y:S01]  /*0c00*/  UISETP.GE.U32.AND UP0, UPT, UR37, 0x9, UPT ;  /* 0x000000092500788c */ /* 0x000fe2000bf06070 */
[----:B------:R-:W-:Y:S01]  /*0c10*/  IADD3 R16, P0, R16, UR52, RZ ;  /* 0x0000003410107c10 */ /* 0x000fe2000ff1e0ff */
[----:B------:R-:W-:Y:S01]  /*0c20*/  UIMAD.WIDE.U32 UR6, UR37, 0x38e38e39, URZ ;  /* 0x38e38e39250678a5 */ /* 0x000fe2000f8e003f */
[----:B------:R-:W-:Y:S02]  /*0c30*/  UMOV UR49, URZ ;  /* 0x0000003f00317c82 */ /* 0x000fe40008000000 */
[----:B------:R-:W-:Y:S01]  /*0c40*/  IADD3.X R17, R17, UR36, RZ, P0, !PT ;  /* 0x0000002411117c10 */ /* 0x000fe200087fe4ff */
[----:B------:R-:W-:-:S04]  /*0c50*/  USHF.R.U32.HI UR6, URZ, 0x1, UR7 ;  /* 0x000000013f067899 */ /* 0x000fc80008011607 */
[----:B------:R-:W-:Y:S02]  /*0c60*/  UIMAD UR50, UR6, -0x9, UR37 ;  /* 0xfffffff7063278a4 */ /* 0x000fe4000f8e0225 */
[----:B------:R-:W-:-:S12]  /*0c70*/  @UP0 ULOP3.LUT UR49, UR6, 0x1, URZ, 0xc0, !UPT ;  /* 0x0000000106310892 */ /* 0x000fd8000f8ec03f */
.L_x_10:
[----:B------:R-:W-:Y:S01]  /*0c80*/  ISETP.GE.U32.AND P0, PT, R16, UR10, PT ;  /* 0x0000000a10007c0c */ /* 0x000fe2000bf06070 */
[----:B------:R-:W-:Y:S01]  /*0c90*/  IMAD.MOV.U32 R22, RZ, RZ, -0x1 ;  /* 0xffffffffff167424 */ /* 0x000fe200078e00ff */
[----:B------:R-:W-:Y:S01]  /*0ca0*/  PRMT R3, RZ, 0x7610, R3 ;  /* 0x00007610ff037816 */ /* 0x000fe20000000003 */
[----:B------:R-:W-:Y:S01]  /*0cb0*/  IMAD.MOV.U32 R19, RZ, RZ, -0x1 ;  /* 0xffffffffff137424 */ /* 0x000fe200078e00ff */
[----:B------:R-:W-:Y:S01]  /*0cc0*/  ISETP.GE.U32.AND.EX P0, PT, R17, UR11, PT, P0 ;  /* 0x0000000b11007c0c */ /* 0x000fe2000bf06100 */
[----:B------:R-:W-:-:S12]  /*0cd0*/  IMAD.MOV.U32 R18, RZ, RZ, -0x1 ;  /* 0xffffffffff127424 */ /* 0x000fd800078e00ff */
[----:B------:R-:W-:Y:S05]  /*0ce0*/  @P0 BRA `(.L_x_11) ;  /* 0x0000000400580947 */ /* 0x000fea0003800000 */
[----:B------:R-:W0:Y:S01]  /*0cf0*/  LDC.64 R14, c[0x0][0x828] ;  /* 0x00020a00ff0e7b82 */ /* 0x000e220000000a00 */
[----:B------:R-:W-:Y:S02]  /*0d00*/  IMAD.MOV.U32 R6, RZ, RZ, R16 ;  /* 0x000000ffff067224 */ /* 0x000fe400078e0010 */
[----:B------:R-:W-:-:S05]  /*0d10*/  IMAD.MOV.U32 R7, RZ, RZ, R17 ;  /* 0x000000ffff077224 */ /* 0x000fca00078e0011 */
[----:B------:R-:W1:Y:S08]  /*0d20*/  LDC R18, c[0x0][0x830] ;  /* 0x00020c00ff127b82 */ /* 0x000e700000000800 */
[----:B------:R-:W2:Y:S01]  /*0d30*/  LDC.64 R20, c[0x0][0x820] ;  /* 0x00020800ff147b82 */ /* 0x000ea20000000a00 */
[----:B0-----:R-:W-:-:S04]  /*0d40*/  ISETP.NE.U32.AND P0, PT, R14, RZ, PT ;  /* 0x000000ff0e00720c */ /* 0x001fc80003f05070 */
[----:B------:R-:W-:-:S13]  /*0d50*/  ISETP.NE.AND.EX P0, PT, R15, RZ, PT, P0 ;  /* 0x000000ff0f00720c */ /* 0x000fda0003f05300 */
[----:B-12---:R-:W-:Y:S05]  /*0d60*/  @!P0 BRA `(.L_x_12) ;  /* 0x0000000000288947 */ /* 0x006fea0003800000 */
[----:B------:R-:W0:Y:S02]  /*0d70*/  LDC R3, c[0x0][0x834] ;  /* 0x00020d00ff037b82 */ /* 0x000e240000000800 */
[----:B0-----:R-:W-:-:S05]  /*0d80*/  IADD3 R3, P0, R16, R3, RZ ;  /* 0x0000000310037210 */ /* 0x001fca0007f1e0ff */
[----:B------:R-:W-:-:S04]  /*0d90*/  IMAD.X R13, RZ, RZ, R17, P0 ;  /* 0x000000ffff0d7224 */ /* 0x000fc800000e0611 */
[----:B------:R-:W-:-:S04]  /*0da0*/  IMAD.WIDE.U32 R6, R13, R14, RZ ;  /* 0x0000000e0d067225 */ /* 0x000fc800078e00ff */
[----:B------:R-:W-:-:S04]  /*0db0*/  IMAD.WIDE.U32 R8, P0, R3, R15, R6 ;  /* 0x0000000f03087225 */ /* 0x000fc80007800006 */
[----:B------:R-:W-:-:S04]  /*0dc0*/  IMAD.WIDE.U32 R6, R3, R14, RZ ;  /* 0x0000000e03067225 */ /* 0x000fc800078e00ff */
[----:B------:R-:W-:Y:S01]  /*0dd0*/  IMAD.X R11, RZ, RZ, RZ, P0 ;  /* 0x000000ffff0b7224 */ /* 0x000fe200000e06ff */
[----:B------:R-:W-:Y:S01]  /*0de0*/  IADD3 RZ, P0, R7, R8, RZ ;  /* 0x0000000807ff7210 */ /* 0x000fe20007f1e0ff */
[----:B------:R-:W-:-:S04]  /*0df0*/  IMAD.MOV.U32 R10, RZ, RZ, R9 ;  /* 0x000000ffff0a7224 */ /* 0x000fc800078e0009 */
[----:B------:R-:W-:-:S08]  /*0e00*/  IMAD.WIDE.U32.X R6, R13, R15, R10, P0 ;  /* 0x0000000f0d067225 */ /* 0x000fd000000e040a */
.L_x_12:
[-CC-:B------:R-:W-:Y:S01]  /*0e10*/  SHF.R.U64 R28, R6, R18.reuse, R7.reuse ;  /* 0x00000012061c7219 */ /* 0x180fe20000001207 */
[----:B------:R-:W0:Y:S01]  /*0e20*/  LDC R10, c[0x0][0x818] ;  /* 0x00020600ff0a7b82 */ /* 0x000e220000000800 */
[----:B------:R-:W-:Y:S01]  /*0e30*/  SHF.R.U32.HI R5, RZ, R18, R7 ;  /* 0x00000012ff057219 */ /* 0x000fe20000011607 */
[----:B------:R-:W-:Y:S01]  /*0e40*/  ULDC UR5, c[0x0][0x150] ;  /* 0x0000540000057ab9 */ /* 0x000fe20000000800 */
[----:B------:R-:W-:Y:S02]  /*0e50*/  IADD3 R9, P0, RZ, -R28, RZ ;  /* 0x8000001cff097210 */ /* 0x000fe40007f1e0ff */
[----:B------:R-:W-:-:S03]  /*0e60*/  I2FP.F32.U32 R3, R4 ;  /* 0x0000000400037245 */ /* 0x000fc60000201000 */
[----:B------:R-:W1:Y:S01]  /*0e70*/  LDC.64 R24, c[0x0][0x840] ;  /* 0x00021000ff187b82 */ /* 0x000e620000000a00 */
[----:B------:R-:W-:Y:S02]  /*0e80*/  IMAD.X R11, RZ, RZ, ~R5, P0 ;  /* 0x000000ffff0b7224 */ /* 0x000fe400000e0e05 */
[----:B------:R-:W-:Y:S01]  /*0e90*/  FMUL R3, R3, UR5 ;  /* 0x0000000503037c20 */ /* 0x000fe20008400000 */
[----:B------:R-:W-:Y:S01]  /*0ea0*/  IMAD.WIDE.U32 R6, R9, R20, R16 ;  /* 0x0000001409067225 */ /* 0x000fe200078e0010 */
[----:B------:R-:W-:-:S03]  /*0eb0*/  ULDC UR5, c[0x0][0x154] ;  /* 0x0000550000057ab9 */ /* 0x000fc60000000800 */
[----:B------:R-:W-:Y:S01]  /*0ec0*/  IMAD R8, R11, R20, RZ ;  /* 0x000000140b087224 */ /* 0x000fe200078e02ff */
[----:B------:R-:W2:Y:S01]  /*0ed0*/  LDC R5, c[0x0][0x144] ;  /* 0x00005100ff057b82 */ /* 0x000ea20000000800 */
[----:B------:R-:W3:Y:S02]  /*0ee0*/  F2I.U32.TRUNC.NTZ R3, R3 ;  /* 0x0000000300037305 */ /* 0x000ee4000020f000 */
[----:B------:R-:W-:-:S04]  /*0ef0*/  IMAD R9, R9, R21, R8 ;  /* 0x0000001509097224 */ /* 0x000fc800078e0208 */
[----:B------:R-:W-:Y:S01]  /*0f00*/  IMAD.IADD R7, R7, 0x1, R9 ;  /* 0x0000000107077824 */ /* 0x000fe200078e0209 */
[----:B------:R-:W4:Y:S01]  /*0f10*/  LDC R18, c[0x0][0x808] ;  /* 0x00020200ff127b82 */ /* 0x000f220000000800 */
[----:B------:R-:W-:-:S03]  /*0f20*/  IMAD.MOV.U32 R9, RZ, RZ, -0x1 ;  /* 0xffffffffff097424 */ /* 0x000fc600078e00ff */
[----:B0-----:R-:W-:Y:S02]  /*0f30*/  SHF.R.U64 R14, R6, R10, R7 ;  /* 0x0000000a060e7219 */ /* 0x001fe40000001207 */
[----:B------:R-:W-:Y:S02]  /*0f40*/  I2FP.F32.U32 R6, R12 ;  /* 0x0000000c00067245 */ /* 0x000fe40000201000 */
[----:B------:R-:W0:Y:S01]  /*0f50*/  LDC R20, c[0x0][0x858] ;  /* 0x00021600ff147b82 */ /* 0x000e220000000800 */
[----:B-1----:R-:W-:Y:S01]  /*0f60*/  ISETP.NE.U32.AND P0, PT, R24, RZ, PT ;  /* 0x000000ff1800720c */ /* 0x002fe20003f05070 */
[----:B---3--:R-:W-:Y:S02]  /*0f70*/  IMAD.MOV R8, RZ, RZ, -R3 ;  /* 0x000000ffff087224 */ /* 0x008fe400078e0a03 */
[----:B------:R-:W-:Y:S01]  /*0f80*/  FMUL R6, R6, UR5 ;  /* 0x0000000506067c20 */ /* 0x000fe20008400000 */
[----:B------:R-:W-:Y:S02]  /*0f90*/  SHF.R.U32.HI R7, RZ, R10, R7 ;  /* 0x0000000aff077219 */ /* 0x000fe40000011607 */
[----:B------:R-:W-:Y:S01]  /*0fa0*/  ISETP.NE.AND.EX P0, PT, R25, RZ, PT, P0 ;  /* 0x000000ff1900720c */ /* 0x000fe20003f05300 */
[----:B------:R1:W3:Y:S01]  /*0fb0*/  F2I.U32.TRUNC.NTZ R13, R6 ;  /* 0x00000006000d7305 */ /* 0x0002e2000020f000 */
[----:B------:R-:W1:Y:S01]  /*0fc0*/  LDC R15, c[0x0][0x148] ;  /* 0x00005200ff0f7b82 */ /* 0x000e620000000800 */
[----:B--2---:R-:W-:-:S07]  /*0fd0*/  IMAD R3, R5, R8, R4 ;  /* 0x0000000805037224 */ /* 0x004fce00078e0204 */
[----:B------:R-:W2:Y:S01]  /*0fe0*/  LDC R21, c[0x0][0x800] ;  /* 0x00020000ff157b82 */ /* 0x000ea20000000800 */
[-CC-:B----4-:R-:W-:Y:S02]  /*0ff0*/  SHF.R.U64 R30, R14, R18.reuse, R7.reuse ;  /* 0x000000120e1e7219 */ /* 0x190fe40000001207 */
[----:B------:R-:W-:Y:S01]  /*1000*/  SHF.R.U32.HI R5, RZ, R18, R7 ;  /* 0x00000012ff057219 */ /* 0x000fe20000011607 */
[----:B------:R-:W-:-:S04]  /*1010*/  IMAD.MOV.U32 R7, RZ, RZ, 0x1 ;  /* 0x00000001ff077424 */ /* 0x000fc800078e00ff */
[----:B------:R-:W4:Y:S01]  /*1020*/  LDC R22, c[0x0][0x848] ;  /* 0x00021200ff167b82 */ /* 0x000f220000000800 */
[-C--:B0-----:R-:W-:Y:S02]  /*1030*/  SHF.L.U32 R4, R9, R20.reuse, RZ ;  /* 0x0000001409047219 */ /* 0x081fe400000006ff */
[--C-:B------:R-:W-:Y:S02]  /*1040*/  SHF.R.U64 R18, R30, R20, R5.reuse ;  /* 0x000000141e127219 */ /* 0x100fe40000001205 */
[----:B------:R-:W-:Y:S02]  /*1050*/  LOP3.LUT R11, RZ, R4, RZ, 0x33, !PT ;  /* 0x00000004ff0b7212 */ /* 0x000fe400078e33ff */
[-C--:B------:R-:W-:Y:S01]  /*1060*/  SHF.R.U32.HI R5, RZ, R20.reuse, R5 ;  /* 0x00000014ff057219 */ /* 0x080fe20000011605 */
[----:B------:R-:W0:Y:S01]  /*1070*/  LDC R27, c[0x0][0x838] ;  /* 0x00020e00ff1b7b82 */ /* 0x000e220000000800 */
[----:B------:R-:W-:Y:S01]  /*1080*/  SHF.L.U32 R10, R7, R20, RZ ;  /* 0x00000014070a7219 */ /* 0x000fe200000006ff */
[----:B------:R-:W-:-:S06]  /*1090*/  IMAD.MOV.U32 R4, RZ, RZ, R18 ;  /* 0x000000ffff047224 */ /* 0x000fcc00078e0012 */
[----:B------:R-:W0:Y:S01]  /*10a0*/  LDC R26, c[0x0][0x810] ;  /* 0x00020400ff1a7b82 */ /* 0x000e220000000800 */
[----:B-1-3--:R-:W-:Y:S05]  /*10b0*/  @!P0 BRA `(.L_x_13) ;  /* 0x0000000000288947 */ /* 0x00afea0003800000 */
[----:B------:R-:W1:Y:S02]  /*10c0*/  LDC R9, c[0x0][0x84c] ;  /* 0x00021300ff097b82 */ /* 0x000e640000000800 */
[----:B-1----:R-:W-:-:S05]  /*10d0*/  IADD3 R9, P0, R18, R9, RZ ;  /* 0x0000000912097210 */ /* 0x002fca0007f1e0ff */
        /* <DEDUP_REMOVED lines=8> */
.L_x_13:
[----:B----4-:R-:W-:Y:S01]  /*1160*/  SHF.R.U64 R4, R4, R22, R5 ;  /* 0x0000001604047219 */ /* 0x010fe20000001205 */
[----:B--2---:R-:W-:Y:S01]  /*1170*/  VIADD R5, R21, 0xffffffff ;  /* 0xffffffff15057836 */ /* 0x004fe20000000000 */
[----:B------:R-:W-:Y:S01]  /*1180*/  LOP3.LUT R11, R30, R11, RZ, 0xc0, !PT ;  /* 0x0000000b1e0b7212 */ /* 0x000fe200078ec0ff */
[----:B------:R-:W-:Y:S02]  /*1190*/  IMAD.MOV R13, RZ, RZ, -R13 ;  /* 0x000000ffff0d7224 */ /* 0x000fe400078e0a0d */
[----:B------:R-:W-:Y:S01]  /*11a0*/  IMAD.MOV R6, RZ, RZ, -R4 ;  /* 0x000000ffff067224 */ /* 0x000fe200078e0a04 */
[----:B------:R-:W-:Y:S01]  /*11b0*/  LOP3.LUT R5, R14, R5, RZ, 0xc0, !PT ;  /* 0x000000050e057212 */ /* 0x000fe200078ec0ff */
[----:B------:R-:W-:Y:S02]  /*11c0*/  IMAD R10, R10, R4, R11 ;  /* 0x000000040a0a7224 */ /* 0x000fe400078e020b */
[----:B------:R-:W-:Y:S02]  /*11d0*/  @P2 IMAD R3, R15, R13, R12 ;  /* 0x0000000d0f032224 */ /* 0x000fe400078e020c */
[----:B0-----:R-:W-:-:S02]  /*11e0*/  IMAD R4, R6, R27, R18 ;  /* 0x0000001b06047224 */ /* 0x001fc400078e0212 */
[----:B------:R-:W-:Y:S02]  /*11f0*/  IMAD R22, R10, R26, R3 ;  /* 0x0000001a0a167224 */ /* 0x000fe400078e0203 */
[----:B------:R-:W-:Y:S02]  /*1200*/  IMAD R5, R4, R21, R5 ;  /* 0x0000001504057224 */ /* 0x000fe400078e0205 */
[----:B------:R-:W-:Y:S02]  /*1210*/  IMAD.MOV.U32 R3, RZ, RZ, 0x1 ;  /* 0x00000001ff037424 */ /* 0x000fe400078e00ff */
[----:B------:R-:W-:Y:S01]  /*1220*/  IMAD.MOV.U32 R18, RZ, RZ, R28 ;  /* 0x000000ffff127224 */ /* 0x000fe200078e001c */
[----:B------:R-:W-:Y:S02]  /*1230*/  SEL R19, R5, R22, !P2 ;  /* 0x0000001605137207 */ /* 0x000fe40005000000 */
[----:B------:R-:W-:-:S07]  /*1240*/  SEL R22, R22, R5, !P2 ;  /* 0x0000000516167207 */ /* 0x000fce0005000000 */
.L_x_11:
[----:B------:R-:W-:Y:S05]  /*1250*/  @!P1 BRA `(.L_x_14) ;  /* 0x0000006800089947 */ /* 0x000fea0003800000 */
[----:B------:R-:W-:-:S06]  /*1260*/  UISETP.GT.U32.AND UP0, UPT, UR12, 0x1, UPT ;  /* 0x000000010c00788c */ /* 0x000fcc000bf04070 */
[----:B------:R-:W-:-:S13]  /*1270*/  PLOP3.LUT P0, PT, PT, PT, UP0, 0x80, 0x0 ;  /* 0x000000000000781c */ /* 0x000fda0003f0f008 */
[----:B------:R-:W-:Y:S05]  /*1280*/  @P0 EXIT ;  /* 0x000000000000094d */ /* 0x000fea0003800000 */
.L_x_15:
[----:B------:R-:W-:-:S08]  /*1290*/  NOP ;  /* 0x0000000000007918 */ /* 0x000fd00000000000 */
[----:B------:R-:W0:Y:S02]  /*12a0*/  USETMAXREG.TRY_ALLOC.CTAPOOL UP0, 0xe8 ;  /* 0x000000e8000079c8 */ /* 0x000e240008000600 */
[----:B0-----:R-:W-:-:S13]  /*12b0*/  PLOP3.LUT P0, PT, PT, PT, UP0, 0x80, 0x0 ;  /* 0x000000000000781c */ /* 0x001fda0003f0f008 */
[----:B------:R-:W-:Y:S05]  /*12c0*/  @!P0 BRA `(.L_x_15) ;  /* 0xfffffffc00f08947 */ /* 0x000fea000383ffff */
[----:B------:R-:W-:-:S13]  /*12d0*/  LOP3.LUT P0, RZ, R3, 0xff, RZ, 0xc0, !PT ;  /* 0x000000ff03ff7812 */ /* 0x000fda000780c0ff */
[----:B------:R-:W-:Y:S05]  /*12e0*/  @!P0 EXIT ;  /* 0x000000000000894d */ /* 0x000fea0003800000 */
[----:B------:R-:W-:Y:S01]  /*12f0*/  SHF.R.S32.HI R0, RZ, 0x1f, R23 ;  /* 0x0000001fff007819 */ /* 0x000fe20000011417 */
[----:B------:R-:W0:Y:S01]  /*1300*/  S2UR UR4, SR_CgaCtaId ;  /* 0x00000000000479c3 */ /* 0x000e220000008800 */
[----:B------:R-:W-:Y:S01]  /*1310*/  UMOV UR42, 0x400 ;  /* 0x00000400002a7882 */ /* 0x000fe20000000000 */
[----:B------:R-:W-:Y:S01]  /*1320*/  UIADD3 UR5, UR45, -0x1, URZ ;  /* 0xffffffff2d057890 */ /* 0x000fe2000fffe03f */
[CC--:B------:R-:W-:Y:S01]  /*1330*/  LEA.HI R3, R0.reuse, R23.reuse, RZ, 0x2 ;  /* 0x0000001700037211 */ /* 0x0c0fe200078f10ff */
[----:B------:R-:W-:Y:S01]  /*1340*/  IMAD.MOV.U32 R71, RZ, RZ, -0x10 ;  /* 0xfffffff0ff477424 */ /* 0x000fe200078e00ff */
[----:B------:R-:W-:Y:S01]  /*1350*/  LEA.HI R0, R0, R23, RZ, 0x5 ;  /* 0x0000001700007211 */ /* 0x000fe200078f28ff */
[----:B------:R-:W-:Y:S01]  /*1360*/  UISETP.NE.AND UP0, UPT, UR5, URZ, UPT ;  /* 0x0000003f0500728c */ /* 0x000fe2000bf05270 */
[--C-:B------:R-:W-:Y:S01]  /*1370*/  SHF.R.S32.HI R60, RZ, 0x2, R3.reuse ;  /* 0x00000002ff3c7819 */ /* 0x100fe20000011403 */
[----:B------:R-:W1:Y:S01]  /*1380*/  LDC R63, c[0x0][0x858] ;  /* 0x00021600ff3f7b82 */ /* 0x000e620000000800 */
[----:B------:R-:W-:Y:S01]  /*1390*/  SHF.R.S32.HI R5, RZ, 0x1f, R3 ;  /* 0x0000001fff057819 */ /* 0x000fe20000011403 */
[----:B------:R-:W-:Y:S01]  /*13a0*/  USEL UR6, URZ, 0x1, UP0 ;  /* 0x000000013f067887 */ /* 0x000fe20008000000 */
[----:B------:R-:W-:Y:S01]  /*13b0*/  LOP3.LUT R4, R3, 0xfffffffc, RZ, 0xc0, !PT ;  /* 0xfffffffc03047812 */ /* 0x000fe200078ec0ff */
[----:B------:R-:W-:Y:S01]  /*13c0*/  IMAD.MOV.U32 R72, RZ, RZ, 0x20 ;  /* 0x00000020ff487424 */ /* 0x000fe200078e00ff */
[----:B------:R-:W-:Y:S01]  /*13d0*/  LEA.HI R5, R5, R60, RZ, 0x3 ;  /* 0x0000003c05057211 */ /* 0x000fe200078f18ff */
[----:B------:R-:W-:Y:S01]  /*13e0*/  IMAD.MOV.U32 R74, RZ, RZ, 0x40 ;  /* 0x00000040ff4a7424 */ /* 0x000fe200078e00ff */
[----:B------:R-:W-:Y:S01]  /*13f0*/  ULDC UR7, c[0x0][0x284] ;  /* 0x0000a10000077ab9 */ /* 0x000fe20000000800 */
[----:B------:R-:W2:Y:S01]  /*1400*/  LDC R68, c[0x0][0x800] ;  /* 0x00020000ff447b82 */ /* 0x000ea20000000800 */
[----:B------:R-:W-:Y:S01]  /*1410*/  LOP3.LUT R5, R5, 0xfffffff8, RZ, 0xc0, !PT ;  /* 0xfffffff805057812 */ /* 0x000fe200078ec0ff */
[----:B------:R-:W-:Y:S01]  /*1420*/  IMAD.IADD R4, R23, 0x1, -R4 ;  /* 0x0000000117047824 */ /* 0x000fe200078e0a04 */
[----:B------:R-:W-:Y:S01]  /*1430*/  UIADD3 UR39, UR37, -0x1, URZ ;  /* 0xffffffff25277890 */ /* 0x000fe2000fffe03f */
[----:B------:R-:W-:Y:S01]  /*1440*/  IMAD.U32 R73, RZ, RZ, UR6 ;  /* 0x00000006ff497e24 */ /* 0x000fe2000f8e00ff */
[----:B------:R-:W-:Y:S01]  /*1450*/  USHF.L.U32 UR40, UR37, 0x1, URZ ;  /* 0x0000000125287899 */ /* 0x000fe2000800063f */
[----:B------:R-:W-:Y:S01]  /*1460*/  IMAD.IADD R60, R60, 0x1, -R5 ;  /* 0x000000013c3c7824 */ /* 0x000fe200078e0a05 */
[----:B------:R-:W-:Y:S01]  /*1470*/  USHF.L.U64.HI UR41, UR52, 0x1, UR36 ;  /* 0x0000000134297899 */ /* 0x000fe20008010224 */
[----:B------:R-:W3:Y:S01]  /*1480*/  LDC R5, c[0x0][0x288] ;  /* 0x0000a200ff057b82 */ /* 0x000ee20000000800 */
[----:B------:R-:W-:Y:S01]  /*1490*/  IMAD.SHL.U32 R58, R4, 0x2, RZ ;  /* 0x00000002043a7824 */ /* 0x000fe200078e00ff */
[----:B0-----:R-:W-:Y:S01]  /*14a0*/  ULEA UR42, UR4, UR42, 0x18 ;  /* 0x0000002a042a7291 */ /* 0x001fe2000f8ec03f */
[C---:B------:R-:W-:Y:S01]  /*14b0*/  LOP3.LUT R3, R60.reuse, 0x1, RZ, 0xc0, !PT ;  /* 0x000000013c037812 */ /* 0x040fe200078ec0ff */
[----:B------:R-:W-:Y:S01]  /*14c0*/  USHF.L.U32 UR4, UR5, 0x3, URZ ;  /* 0x0000000305047899 */ /* 0x000fe2000800063f */
[----:B------:R-:W-:Y:S01]  /*14d0*/  SHF.R.S32.HI R61, RZ, 0x1f, R60 ;  /* 0x0000001fff3d7819 */ /* 0x000fe2000001143c */
[----:B------:R-:W-:Y:S01]  /*14e0*/  UIADD3 UR5, UR42, 0x12800, URZ ;  /* 0x000128002a057890 */ /* 0x000fe2000fffe03f */
[----:B------:R-:W-:Y:S01]  /*14f0*/  ISETP.NE.U32.AND P0, PT, R3, 0x1, PT ;  /* 0x000000010300780c */ /* 0x000fe20003f05070 */
[----:B------:R-:W-:Y:S01]  /*1500*/  UIADD3 UR43, UR42, 0xa0, URZ ;  /* 0x000000a02a2b7890 */ /* 0x000fe2000fffe03f */
[----:B------:R-:W-:Y:S01]  /*1510*/  SHF.R.S32.HI R3, RZ, 0x5, R0 ;  /* 0x00000005ff037819 */ /* 0x000fe20000011400 */
[C---:B------:R-:W-:Y:S01]  /*1520*/  IMAD.SHL.U32 R0, R60.reuse, 0x80, RZ ;  /* 0x000000803c007824 */ /* 0x040fe200078e00ff */
[----:B------:R-:W-:Y:S01]  /*1530*/  R2P PR, R60, 0x6 ;  /* 0x000000063c007804 */ /* 0x000fe20000000000 */
[----:B------:R-:W-:Y:S01]  /*1540*/  USHF.R.U32.HI UR5, URZ, 0x4, UR5 ;  /* 0x000000043f057899 */ /* 0x000fe20008011605 */
[--C-:B------:R-:W-:Y:S01]  /*1550*/  SHF.R.S32.HI R59, RZ, 0x1f, R58.reuse ;  /* 0x0000001fff3b7819 */ /* 0x100fe2000001143a */
[C---:B------:R-:W-:Y:S01]  /*1560*/  IMAD R23, R3.reuse, 0x800, R58 ;  /* 0x0000080003177824 */ /* 0x040fe200078e023a */
[----:B------:R-:W-:Y:S01]  /*1570*/  LOP3.LUT R0, R0, 0x380, RZ, 0xc0, !PT ;  /* 0x0000038000007812 */ /* 0x000fe200078ec0ff */
[C-C-:B------:R-:W-:Y:S01]  /*1580*/  IMAD R70, R3.reuse, -0x10, -R60.reuse ;  /* 0xfffffff003467824 */ /* 0x140fe200078e0a3c */
[----:B------:R-:W-:Y:S01]  /*1590*/  ULOP3.LUT UR4, UR4, 0x8, URZ, 0xc0, !UPT ;  /* 0x0000000804047892 */ /* 0x000fe2000f8ec03f */
[----:B------:R-:W-:Y:S01]  /*15a0*/  IMAD.WIDE R60, R3, 0x10, R60 ;  /* 0x00000010033c7825 */ /* 0x000fe200078e023c */
[----:B------:R-:W-:Y:S01]  /*15b0*/  LEA.HI R0, R0, R0, RZ, 0x1d ;  /* 0x0000000000007211 */ /* 0x000fe200078fe8ff */
[----:B------:R-:W-:Y:S01]  /*15c0*/  ULOP3.LUT UR5, UR5, 0x3fff, URZ, 0xc0, !UPT ;  /* 0x00003fff05057892 */ /* 0x000fe2000f8ec03f */
[----:B------:R-:W-:Y:S01]  /*15d0*/  SEL R72, R72, 0xffffffe0, !P1 ;  /* 0xffffffe048487807 */ /* 0x000fe20004800000 */
[----:B--2---:R-:W-:Y:S01]  /*15e0*/  VIADD R68, R68, 0xffffffff ;  /* 0xffffffff44447836 */ /* 0x004fe20000000000 */
[----:B------:R-:W-:Y:S01]  /*15f0*/  SEL R74, R74, 0xffffffc0, !P2 ;  /* 0xffffffc04a4a7807 */ /* 0x000fe20005000000 */
[----:B------:R-:W-:Y:S01]  /*1600*/  IMAD.IADD R23, R23, 0x1, R0 ;  /* 0x0000000117177824 */ /* 0x000fe200078e0200 */
[----:B------:R-:W-:Y:S01]  /*1610*/  SEL R71, R71, 0x10, !P0 ;  /* 0x0000001047477807 */ /* 0x000fe20004000000 */
[----:B------:R-:W-:Y:S01]  /*1620*/  IMAD.MOV.U32 R0, RZ, RZ, -0x1 ;  /* 0xffffffffff007424 */ /* 0x000fe200078e00ff */
[----:B------:R-:W-:Y:S01]  /*1630*/  UIADD3 UR44, UR42, 0x800, URZ ;  /* 0x000008002a2c7890 */ /* 0x000fe2000fffe03f */
[----:B---3--:R-:W-:Y:S01]  /*1640*/  IMAD R62, R4, -0x2, R5 ;  /* 0xfffffffe043e7824 */ /* 0x008fe200078e0205 */
[----:B------:R-:W-:Y:S01]  /*1650*/  ULEA UR45, UR45, UR43, 0x3 ;  /* 0x0000002b2d2d7291 */ /* 0x000fe2000f8e183f */
[----:B------:R-:W-:Y:S01]  /*1660*/  IMAD.MOV.U32 R4, RZ, RZ, 0x1 ;  /* 0x00000001ff047424 */ /* 0x000fe200078e00ff */
[----:B-1----:R-:W-:Y:S01]  /*1670*/  SHF.L.U32 R0, R0, R63, RZ ;  /* 0x0000003f00007219 */ /* 0x002fe200000006ff */
[----:B------:R-:W-:Y:S01]  /*1680*/  VIADD R70, R70, UR7 ;  /* 0x0000000746467c36 */ /* 0x000fe20008000000 */
[----:B------:R-:W-:-:S02]  /*1690*/  ULOP3.LUT UR46, UR4, 0x8, URZ, 0x3c, !UPT ;  /* 0x00000008042e7892 */ /* 0x000fc4000f8e3c3f */
[----:B------:R-:W-:Y:S01]  /*16a0*/  SHF.L.U32 R63, R4, R63, RZ ;  /* 0x0000003f043f7219 */ /* 0x000fe200000006ff */
[----:B------:R-:W-:Y:S01]  /*16b0*/  ULOP3.LUT UR47, UR4, 0x18, URZ, 0x3c, !UPT ;  /* 0x00000018042f7892 */ /* 0x000fe2000f8e3c3f */
[----:B------:R-:W-:Y:S01]  /*16c0*/  LOP3.LUT R69, RZ, R0, RZ, 0x33, !PT ;  /* 0x00000000ff457212 */ /* 0x000fe200078e33ff */
[----:B------:R-:W-:-:S12]  /*16d0*/  ULOP3.LUT UR48, UR5, 0x10000, URZ, 0xfc, !UPT ;  /* 0x0001000005307892 */ /* 0x000fd8000f8efc3f */
.L_x_112:
[----:B------:R-:W-:-:S04]  /*16e0*/  SHF.L.U32 R0, R73, 0x1f, RZ ;  /* 0x0000001f49007819 */ /* 0x000fc800000006ff */
[----:B------:R-:W0:Y:S02]  /*16f0*/  SYNCS.PHASECHK.TRANS64.TRYWAIT P0, [UR45+-0x8], R0 ;  /* 0xfffff800ff0075a7 */ /* 0x000e24000800016d */
[----:B01-34-:R-:W-:Y:S05]  /*1700*/  @!P0 BRA `(.L_x_16) ;  /* 0x0000007800508947 */ /* 0x01bfea0003800000 */
.L_x_144:
[----:B------:R-:W-:-:S06]  /*1710*/  ULOP3.LUT UP0, URZ, UR44, 0x3ff, URZ, 0xc0, !UPT ;  /* 0x000003ff2c3f7892 */ /* 0x000fcc000f80c03f */
[----:B------:R-:W-:-:S13]  /*1720*/  PLOP3.LUT P0, PT, PT, PT, UP0, 0x80, 0x0 ;  /* 0x000000000000781c */ /* 0x000fda0003f0f008 */
[----:B------:R-:W-:Y:S05]  /*1730*/  @!P0 BRA `(.L_x_17) ;  /* 0x0000000000408947 */ /* 0x000fea0003800000 */
[----:B0-----:R-:W-:Y:S01]  /*1740*/  MOV R0, 0x0 ;  /* 0x0000000000007802 */ /* 0x001fe20000000f00 */
[----:B------:R-:W-:Y:S01]  /*1750*/  ULDC.64 UR4, c[0x4][0x70] ;  /* 0x01001c0000047ab9 */ /* 0x000fe20000000a00 */
[----:B------:R-:W-:Y:S01]  /*1760*/  ULDC.64 UR6, c[0x4][0x8] ;  /* 0x0100020000067ab9 */ /* 0x000fe20000000a00 */
[----:B------:R-:W-:Y:S01]  /*1770*/  IMAD.U32 R4, RZ, RZ, UR4 ;  /* 0x00000004ff047e24 */ /* 0x000fe2000f8e00ff */
[----:B------:R0:W1:Y:S01]  /*1780*/  LDC.64 R14, c[0x4][R0] ;  /* 0x01000000000e7b82 */ /* 0x0000620000000a00 */
[----:B------:R-:W-:Y:S01]  /*1790*/  IMAD.U32 R5, RZ, RZ, UR5 ;  /* 0x00000005ff057e24 */ /* 0x000fe2000f8e00ff */
[----:B------:R-:W-:Y:S01]  /*17a0*/  ULDC.64 UR4, c[0x4][0x78] ;  /* 0x01001e0000047ab9 */ /* 0x000fe20000000a00 */
[----:B------:R-:W-:Y:S02]  /*17b0*/  IMAD.U32 R10, RZ, RZ, UR6 ;  /* 0x00000006ff0a7e24 */ /* 0x000fe4000f8e00ff */
[----:B------:R-:W-:Y:S02]  /*17c0*/  IMAD.U32 R6, RZ, RZ, UR4 ;  /* 0x00000004ff067e24 */ /* 0x000fe4000f8e00ff */
[----:B------:R-:W-:-:S02]  /*17d0*/  IMAD.U32 R7, RZ, RZ, UR5 ;  /* 0x00000005ff077e24 */ /* 0x000fc4000f8e00ff */
[----:B------:R-:W-:Y:S02]  /*17e0*/  IMAD.U32 R11, RZ, RZ, UR7 ;  /* 0x00000007ff0b7e24 */ /* 0x000fe4000f8e00ff */
[----:B------:R-:W-:Y:S02]  /*17f0*/  IMAD.MOV.U32 R8, RZ, RZ, 0x70 ;  /* 0x00000070ff087424 */ /* 0x000fe400078e00ff */
[----:B------:R-:W-:Y:S02]  /*1800*/  IMAD.MOV.U32 R12, RZ, RZ, 0x1 ;  /* 0x00000001ff0c7424 */ /* 0x000fe400078e00ff */
[----:B0-----:R-:W-:-:S07]  /*1810*/  IMAD.MOV.U32 R13, RZ, RZ, RZ ;  /* 0x000000ffff0d7224 */ /* 0x001fce00078e00ff */
[----:B------:R-:W-:-:S07]  /*1820*/  LEPC R20, `(.L_x_17) ;  /* 0x000000001014794e */ /* 0x000fce0000000000 */
[----:B-1---5:R-:W-:Y:S05]  /*1830*/  CALL.ABS.NOINC R14 ;  /* 0x000000000e007343 */ /* 0x022fea0003c00000 */
.L_x_17:
[----:B------:R-:W-:-:S06]  /*1840*/  ULOP3.LUT UR4, UR38, 0x1, URZ, 0xfc, !UPT ;  /* 0x0000000126047892 */ /* 0x000fcc000f8efc3f */
[----:B0-----:R-:W-:Y:S01]  /*1850*/  IMAD.U32 R0, RZ, RZ, UR4 ;  /* 0x00000004ff007e24 */ /* 0x001fe2000f8e00ff */
[----:B------:R-:W-:-:S04]  /*1860*/  UMOV UR4, 0xffffffff ;  /* 0xffffffff00047882 */ /* 0x000fc80000000000 */
[----:B------:R-:W-:Y:S01]  /*1870*/  ISETP.NE.AND P0, PT, R0, 0x3, PT ;  /* 0x000000030000780c */ /* 0x000fe20003f05270 */
[----:B------:R-:W-:-:S12]  /*1880*/  BRA.DIV UR4, `(.L_x_18) ;  /* 0x0000007a04087947 */ /* 0x000fd8000b800000 */
.L_x_146:
[----:B------:R-:W-:Y:S05]  /*1890*/  @!P0 BRA `(.L_x_19) ;  /* 0x0000000000048947 */ /* 0x000fea0003800000 */
[----:B------:R-:W-:Y:S01]  /*18a0*/  BPT.TRAP 0x1 ;  /* 0x000000040000795c */ /* 0x000fe20000300000 */
.L_x_19:
[----:B------:R-:W-:Y:S02]  /*18b0*/  IMAD.U32 R3, RZ, RZ, UR50 ;  /* 0x00000032ff037e24 */ /* 0x000fe4000f8e00ff */
[----:B------:R-:W-:-:S03]  /*18c0*/  IMAD.U32 R0, RZ, RZ, UR49 ;  /* 0x00000031ff007e24 */ /* 0x000fc6000f8e00ff */
[----:B------:R-:W-:Y:S02]  /*18d0*/  LEA R3, R3, UR42, 0x3 ;  /* 0x0000002a03037c11 */ /* 0x000fe4000f8e18ff */
[----:B------:R-:W-:-:S04]  /*18e0*/  SHF.L.U32 R0, R0, 0x1f, RZ ;  /* 0x0000001f00007819 */ /* 0x000fc800000006ff */
[----:B------:R0:W1:Y:S01]  /*18f0*/  SYNCS.PHASECHK.TRANS64.TRYWAIT P1, [R3+URZ], R0 ;  /* 0x00000000030075a7 */ /* 0x000062000802017f */
[----:B------:R-:W-:Y:S05]  /*1900*/  @!P0 BRA `(.L_x_20) ;  /* 0x0000000000048947 */ /* 0x000fea0003800000 */
[----:B------:R-:W-:Y:S01]  /*1910*/  BPT.TRAP 0x1 ;  /* 0x000000040000795c */ /* 0x000fe20000300000 */
.L_x_20:
[----:B-1----:R-:W-:Y:S05]  /*1920*/  @P1 BRA `(.L_x_21) ;  /* 0x0000000000081947 */ /* 0x002fea0003800000 */
[----:B------:R-:W1:Y:S02]  /*1930*/  SYNCS.PHASECHK.TRANS64.TRYWAIT P1, [R3+URZ], R0 ;  /* 0x00000000030075a7 */ /* 0x000e64000802017f */
[----:B-1----:R-:W-:Y:S05]  /*1940*/  @!P1 BRA `(.L_x_22) ;  /* 0x0000007400f49947 */ /* 0x002fea0003800000 */
.L_x_21:
[----:B------:R-:W-:-:S04]  /*1950*/  UIADD3 UR4, UR50, 0x1, URZ ;  /* 0x0000000132047890 */ /* 0x000fc8000fffe03f */
[----:B------:R-:W-:Y:S02]  /*1960*/  UISETP.NE.AND UP0, UPT, UR4, 0x9, UPT ;  /* 0x000000090400788c */ /* 0x000fe4000bf05270 */
[----:B------:R-:W-:Y:S02]  /*1970*/  IMAD.U32 R4, RZ, RZ, UR4 ;  /* 0x00000004ff047e24 */ /* 0x000fe4000f8e00ff */
[----:B------:R-:W-:Y:S02]  /*1980*/  USEL UR4, URZ, 0x1, UP0 ;  /* 0x000000013f047887 */ /* 0x000fe40008000000 */
[----:B------:R-:W-:Y:S02]  /*1990*/  PLOP3.LUT P1, PT, PT, PT, UP0, 0x80, 0x0 ;  /* 0x000000000000781c */ /* 0x000fe40003f2f008 */
[----:B------:R-:W-:Y:S02]  /*19a0*/  ULOP3.LUT UR4, UR49, UR4, URZ, 0x3c, !UPT ;  /* 0x0000000431047292 */ /* 0x000fe4000f8e3c3f */
[----:B------:R-:W-:-:S04]  /*19b0*/  SEL R4, R4, RZ, P1 ;  /* 0x000000ff04047207 */ /* 0x000fc80000800000 */
[----:B01----:R-:W-:Y:S01]  /*19c0*/  IMAD.U32 R0, RZ, RZ, UR4 ;  /* 0x00000004ff007e24 */ /* 0x003fe2000f8e00ff */
[----:B------:R-:W-:Y:S06]  /*19d0*/  @!P0 BRA `(.L_x_23) ;  /* 0x0000000000048947 */ /* 0x000fec0003800000 */
[----:B------:R-:W-:Y:S01]  /*19e0*/  BPT.TRAP 0x1 ;  /* 0x000000040000795c */ /* 0x000fe20000300000 */
.L_x_23:
[----:B------:R-:W-:Y:S01]  /*19f0*/  IMAD.U32 R8, RZ, RZ, UR50 ;  /* 0x00000032ff087e24 */ /* 0x000fe2000f8e00ff */
[----:B------:R-:W-:Y:S02]  /*1a00*/  LEA R3, R4, UR42, 0x3 ;  /* 0x0000002a04037c11 */ /* 0x000fe4000f8e18ff */
[----:B------:R-:W-:Y:S01]  /*1a10*/  SHF.L.U32 R6, R0, 0x1f, RZ ;  /* 0x0000001f00067819 */ /* 0x000fe200000006ff */
[----:B------:R-:W-:-:S03]  /*1a20*/  IMAD R5, R8, 0x2000, R23 ;  /* 0x0000200008057824 */ /* 0x000fc600078e0217 */
[----:B------:R0:W1:Y:S04]  /*1a30*/  SYNCS.PHASECHK.TRANS64.TRYWAIT P1, [R3+URZ], R6 ;  /* 0x00000006030075a7 */ /* 0x000068000802017f */
[----:B------:R-:W-:Y:S05]  /*1a40*/  WARPSYNC.ALL ;  /* 0x0000000000007948 */ /* 0x000fea0003800000 */
[----:B------:R-:W-:Y:S01]  /*1a50*/  LDS.U16 R7, [R5+UR42+0xc00] ;  /* 0x000c002a05077984 */ /* 0x000fe20008000400 */
[----:B------:R-:W-:Y:S01]  /*1a60*/  ULEA UR4, UR50, UR48, 0xa ;  /* 0x0000003032047291 */ /* 0x000fe2000f8e503f */
[----:B------:R-:W-:Y:S02]  /*1a70*/  UMOV UR7, 0x40000040 ;  /* 0x4000004000077882 */ /* 0x000fe40000000000 */
[----:B------:R-:W2:Y:S04]  /*1a80*/  LDS.U16 R8, [R5+UR42+0x800] ;  /* 0x0008002a05087984 */ /* 0x000ea80008000400 */
[----:B------:R-:W-:Y:S01]  /*1a90*/  LDS.U16 R9, [R5+UR42+0xc08] ;  /* 0x000c082a05097984 */ /* 0x000fe20008000400 */
[----:B------:R-:W-:-:S03]  /*1aa0*/  UMOV UR6, UR4 ;  /* 0x0000000400067c82 */ /* 0x000fc60008000000 */
[----:B------:R3:W4:Y:S02]  /*1ab0*/  LDS.U16 R10, [R5+UR42+0x808] ;  /* 0x0008082a050a7984 */ /* 0x0007240008000400 */
[----:B---3--:R-:W-:-:S04]  /*1ac0*/  VIADD R5, R5, UR42 ;  /* 0x0000002a05057c36 */ /* 0x008fc80008000000 */
[--C-:B------:R-:W-:Y:S02]  /*1ad0*/  IMAD.IADD R15, R71, 0x1, R5.reuse ;  /* 0x00000001470f7824 */ /* 0x100fe400078e0205 */
[----:B------:R-:W-:Y:S01]  /*1ae0*/  IMAD.IADD R14, R72, 0x1, R5 ;  /* 0x00000001480e7824 */ /* 0x000fe200078e0205 */
[----:B--2---:R-:W-:-:S04]  /*1af0*/  PRMT R7, R8, 0x5410, R7 ;  /* 0x0000541008077816 */ /* 0x004fc80000000007 */
[-C--:B------:R-:W-:Y:S02]  /*1b00*/  F2FP.F16.E4M3.UNPACK_B R8, R7.reuse ;  /* 0x00000007ff08723e */ /* 0x080fe400020006ff */
[----:B------:R-:W-:Y:S02]  /*1b10*/  F2FP.F16.E4M3.UNPACK_B R7, R7.H1 ;  /* 0x00000007ff07723e */ /* 0x000fe400030006ff */
[----:B----4-:R-:W-:Y:S01]  /*1b20*/  PRMT R9, R10, 0x5410, R9 ;  /* 0x000054100a097816 */ /* 0x010fe20000000009 */
[--C-:B------:R-:W-:Y:S02]  /*1b30*/  HADD2.F32 R64, -RZ, R8.reuse.H0_H0 ;  /* 0x20000008ff407230 */ /* 0x100fe40000004100 */
[----:B------:R-:W-:Y:S01]  /*1b40*/  HADD2.F32 R11, -RZ, R8.H1_H1 ;  /* 0x30000008ff0b7230 */ /* 0x000fe20000004100 */
[-C--:B------:R-:W-:Y:S01]  /*1b50*/  F2FP.F16.E4M3.UNPACK_B R10, R9.reuse ;  /* 0x00000009ff0a723e */ /* 0x080fe200020006ff */
[--C-:B------:R-:W-:Y:S01]  /*1b60*/  HADD2.F32 R65, -RZ, R7.reuse.H0_H0 ;  /* 0x20000007ff417230 */ /* 0x100fe20000004100 */
[----:B------:R-:W-:Y:S01]  /*1b70*/  F2FP.F16.E4M3.UNPACK_B R9, R9.H1 ;  /* 0x00000009ff09723e */ /* 0x000fe200030006ff */
[----:B------:R-:W-:Y:S01]  /*1b80*/  HADD2.F32 R8, -RZ, R7.H1_H1 ;  /* 0x30000007ff087230 */ /* 0x000fe20000004100 */
[----:B------:R-:W-:Y:S01]  /*1b90*/  F2FP.BF16.F32.PACK_AB R64, R11, R64 ;  /* 0x000000400b40723e */ /* 0x000fe200000010ff */
[----:B------:R-:W-:-:S02]  /*1ba0*/  HADD2.F32 R66, -RZ, R10.H0_H0 ;  /* 0x2000000aff427230 */ /* 0x000fc40000004100 */
[----:B------:R-:W-:Y:S01]  /*1bb0*/  HADD2.F32 R7, -RZ, R10.H1_H1 ;  /* 0x3000000aff077230 */ /* 0x000fe20000004100 */
[----:B------:R-:W-:Y:S01]  /*1bc0*/  F2FP.BF16.F32.PACK_AB R65, R8, R65 ;  /* 0x000000410841723e */ /* 0x000fe200000010ff */
[--C-:B------:R-:W-:Y:S02]  /*1bd0*/  HADD2.F32 R67, -RZ, R9.reuse.H0_H0 ;  /* 0x20000009ff437230 */ /* 0x100fe40000004100 */
[----:B------:R-:W-:Y:S01]  /*1be0*/  HADD2.F32 R10, -RZ, R9.H1_H1 ;  /* 0x30000009ff0a7230 */ /* 0x000fe20000004100 */
[----:B------:R-:W-:-:S04]  /*1bf0*/  F2FP.BF16.F32.PACK_AB R66, R7, R66 ;  /* 0x000000420742723e */ /* 0x000fc800000010ff */
[----:B------:R-:W-:-:S04]  /*1c00*/  F2FP.BF16.F32.PACK_AB R67, R10, R67 ;  /* 0x000000430a43723e */ /* 0x000fc800000010ff */
[----:B------:R-:W-:-:S06]  /*1c10*/  WARPGROUP.ARRIVE ;  /* 0x00000000000079c5 */ /* 0x000fcc0000000000 */
[----:B------:R-:W-:Y:S01]  /*1c20*/  HGMMA.64x64x16.F32.BF16 R24, R64, gdesc[UR4], RZ, !UPT, gsb0 ;  /* 0x00e0000440187df0 */ /* 0x000fe2000c0018ff */
[----:B------:R-:W-:Y:S01]  /*1c30*/  UIADD3 UR6, UR4, 0x2, URZ ;  /* 0x0000000204067890 */ /* 0x000fe2000fffe03f */
[----:B------:R-:W-:Y:S01]  /*1c40*/  UMOV UR7, 0x40000040 ;  /* 0x4000004000077882 */ /* 0x000fe20000000000 */
[----:B------:R-:W-:Y:S02]  /*1c50*/  WARPGROUP.DEPBAR.LE gsb0, 0x0 ;  /* 0x00008000000079c5 */ /* 0x000fe40000010000 */
[----:B------:R-:W-:Y:S04]  /*1c60*/  LDS.U16 R9, [R15+0xc00] ;  /* 0x000c00000f097984 */ /* 0x000fe80000000400 */
[----:B------:R-:W2:Y:S04]  /*1c70*/  LDS.U16 R8, [R15+0x800] ;  /* 0x000800000f087984 */ /* 0x000ea80000000400 */
[----:B------:R-:W-:Y:S04]  /*1c80*/  LDS.U16 R7, [R15+0xc08] ;  /* 0x000c08000f077984 */ /* 0x000fe80000000400 */
[----:B------:R3:W4:Y:S02]  /*1c90*/  LDS.U16 R10, [R15+0x808] ;  /* 0x000808000f0a7984 */ /* 0x0007240000000400 */
[----:B---3--:R-:W-:Y:S01]  /*1ca0*/  IMAD.IADD R15, R72, 0x1, R15 ;  /* 0x00000001480f7824 */ /* 0x008fe200078e020f */
[----:B--2---:R-:W-:-:S04]  /*1cb0*/  PRMT R9, R8, 0x5410, R9 ;  /* 0x0000541008097816 */ /* 0x004fc80000000009 */
[----:B------:R-:W-:Y:S02]  /*1cc0*/  F2FP.F16.E4M3.UNPACK_B R11, R9 ;  /* 0x00000009ff0b723e */ /* 0x000fe400020006ff */
[----:B----4-:R-:W-:-:S03]  /*1cd0*/  PRMT R8, R10, 0x5410, R7 ;  /* 0x000054100a087816 */ /* 0x010fc60000000007 */
[--C-:B------:R-:W-:Y:S01]  /*1ce0*/  HADD2.F32 R76, -RZ, R11.reuse.H0_H0 ;  /* 0x2000000bff4c7230 */ /* 0x100fe20000004100 */
[----:B------:R-:W-:Y:S01]  /*1cf0*/  F2FP.F16.E4M3.UNPACK_B R7, R9.H1 ;  /* 0x00000009ff07723e */ /* 0x000fe200030006ff */
[----:B------:R-:W-:Y:S01]  /*1d00*/  HADD2.F32 R11, -RZ, R11.H1_H1 ;  /* 0x3000000bff0b7230 */ /* 0x000fe20000004100 */
[-C--:B------:R-:W-:Y:S02]  /*1d10*/  F2FP.F16.E4M3.UNPACK_B R12, R8.reuse ;  /* 0x00000008ff0c723e */ /* 0x080fe400020006ff */
[----:B------:R-:W-:Y:S01]  /*1d20*/  F2FP.F16.E4M3.UNPACK_B R13, R8.H1 ;  /* 0x00000008ff0d723e */ /* 0x000fe200030006ff */
[--C-:B------:R-:W-:Y:S01]  /*1d30*/  HADD2.F32 R77, -RZ, R7.reuse.H0_H0 ;  /* 0x20000007ff4d7230 */ /* 0x100fe20000004100 */
[----:B------:R-:W-:Y:S01]  /*1d40*/  F2FP.BF16.F32.PACK_AB R76, R11, R76 ;  /* 0x0000004c0b4c723e */ /* 0x000fe200000010ff */
[----:B------:R-:W-:Y:S02]  /*1d50*/  HADD2.F32 R10, -RZ, R7.H1_H1 ;  /* 0x30000007ff0a7230 */ /* 0x000fe40000004100 */
        /* <DEDUP_REMOVED lines=8> */
[----:B------:R-:W-:Y:S01]  /*1de0*/  HGMMA.64x64x16.F32.BF16 R24, R76, gdesc[UR4], R24, gsb0 ;  /* 0x00e000044c187df0 */ /* 0x000fe20008001818 */
[----:B------:R-:W-:Y:S01]  /*1df0*/  UIADD3 UR6, UR4, 0x4, URZ ;  /* 0x0000000404067890 */ /* 0x000fe2000fffe03f */
[----:B------:R-:W-:Y:S01]  /*1e00*/  UMOV UR7, 0x40000040 ;  /* 0x4000004000077882 */ /* 0x000fe20000000000 */
[----:B------:R-:W-:Y:S02]  /*1e10*/  WARPGROUP.DEPBAR.LE gsb0, 0x0 ;  /* 0x00008000000079c5 */ /* 0x000fe40000010000 */
[----:B------:R-:W-:Y:S04]  /*1e20*/  LDS.U16 R7, [R14+0xc00] ;  /* 0x000c00000e077984 */ /* 0x000fe80000000400 */
[----:B------:R-:W2:Y:S04]  /*1e30*/  LDS.U16 R10, [R14+0x800] ;  /* 0x000800000e0a7984 */ /* 0x000ea80000000400 */
[----:B------:R-:W-:Y:S04]  /*1e40*/  LDS.U16 R11, [R14+0xc08] ;  /* 0x000c08000e0b7984 */ /* 0x000fe80000000400 */
[----:B------:R3:W4:Y:S02]  /*1e50*/  LDS.U16 R12, [R14+0x808] ;  /* 0x000808000e0c7984 */ /* 0x0007240000000400 */
[----:B---3--:R-:W3:Y:S01]  /*1e60*/  LDC R14, c[0x0][0x28c] ;  /* 0x0000a300ff0e7b82 */ /* 0x008ee20000000800 */
[----:B--2---:R-:W-:-:S02]  /*1e70*/  PRMT R7, R10, 0x5410, R7 ;  /* 0x000054100a077816 */ /* 0x004fc40000000007 */
[----:B---3--:R-:W-:Y:S02]  /*1e80*/  ISETP.GE.AND P2, PT, R14, 0x81, PT ;  /* 0x000000810e00780c */ /* 0x008fe40003f46270 */
        /* <DEDUP_REMOVED lines=25> */
[----:B------:R-:W3:Y:S01]  /*2020*/  LDS.U16 R12, [R15+0x808] ;  /* 0x000808000f0c7984 */ /* 0x000ee20000000400 */
[----:B--2---:R-:W-:-:S04]  /*2030*/  PRMT R7, R10, 0x5410, R7 ;  /* 0x000054100a077816 */ /* 0x004fc80000000007 */
[-C--:B------:R-:W-:Y:S02]  /*2040*/  F2FP.F16.E4M3.UNPACK_B R10, R7.reuse ;  /* 0x00000007ff0a723e */ /* 0x080fe400020006ff */
[----:B------:R-:W-:Y:S02]  /*2050*/  F2FP.F16.E4M3.UNPACK_B R7, R7.H1 ;  /* 0x00000007ff07723e */ /* 0x000fe400030006ff */
[----:B---3--:R-:W-:Y:S01]  /*2060*/  PRMT R11, R12, 0x5410, R11 ;  /* 0x000054100c0b7816 */ /* 0x008fe2000000000b */
        /* <DEDUP_REMOVED lines=12> */
[----:B------:R-:W-:Y:S01]  /*2130*/  F2FP.BF16.F32.PACK_AB R78, R7, R78 ;  /* 0x0000004e074e723e */ /* 0x000fe200000010ff */
[----:B------:R-:W-:-:S03]  /*2140*/  IMAD.IADD R13, R74, 0x1, R5 ;  /* 0x000000014a0d7824 */ /* 0x000fc600078e0205 */
[----:B------:R-:W-:Y:S01]  /*2150*/  F2FP.BF16.F32.PACK_AB R79, R12, R79 ;  /* 0x0000004f0c4f723e */ /* 0x000fe200000010ff */
[----:B------:R-:W-:-:S03]  /*2160*/  IMAD.IADD R15, R71, 0x1, R13 ;  /* 0x00000001470f7824 */ /* 0x000fc600078e020d */
        /* <DEDUP_REMOVED lines=111> */
[----:B------:R-:W-:Y:S03]  /*2860*/  HGMMA.64x64x16.F32.BF16 R24, R76, gdesc[UR4], R24, gsb0 ;  /* 0x00e000044c187df0 */ /* 0x000fe60008001818 */
[----:B------:R-:W-:Y:S02]  /*2870*/  WARPGROUP.DEPBAR.LE gsb0, 0x0 ;  /* 0x00008000000079c5 */ /* 0x000fe40000010000 */
[----:B------:R-:W-:Y:S05]  /*2880*/  @!P2 BRA `(.L_x_24) ;  /* 0x000000000090a947 */ /* 0x000fea0003800000 */
[----:B------:R-:W-:Y:S05]  /*2890*/  @!P0 BRA `(.L_x_25) ;  /* 0x0000000000048947 */ /* 0x000fea0003800000 */
[----:B------:R-:W-:Y:S01]  /*28a0*/  BPT.TRAP 0x1 ;  /* 0x000000040000795c */ /* 0x000fe20000300000 */
.L_x_25:
[----:B------:R-:W-:Y:S01]  /*28b0*/  IMAD R5, R4, 0x2000, R23 ;  /* 0x0000200004057824 */ /* 0x000fe200078e0217 */
[----:B-1----:R-:W-:Y:S06]  /*28c0*/  @P1 BRA `(.L_x_26) ;  /* 0x0000000000081947 */ /* 0x002fec0003800000 */
[----:B------:R-:W1:Y:S02]  /*28d0*/  SYNCS.PHASECHK.TRANS64.TRYWAIT P1, [R3+URZ], R6 ;  /* 0x00000006030075a7 */ /* 0x000e64000802017f */
[----:B-1----:R-:W-:Y:S05]  /*28e0*/  @!P1 BRA `(.L_x_27) ;  /* 0x0000006800209947 */ /* 0x002fea0003800000 */
.L_x_26:
[----:B01----:R-:W-:Y:S01]  /*28f0*/  LDS.U16 R3, [R5+UR42+0xc00] ;  /* 0x000c002a05037984 */ /* 0x003fe20008000400 */
[----:B------:R-:W-:-:S03]  /*2900*/  VIADD R6, R5, UR42 ;  /* 0x0000002a05067c36 */ /* 0x000fc60008000000 */
[----:B------:R-:W0:Y:S01]  /*2910*/  LDS.U16 R8, [R5+UR42+0x800] ;  /* 0x0008002a05087984 */ /* 0x000e220008000400 */
[----:B------:R-:W-:-:S03]  /*2920*/  IMAD.IADD R13, R71, 0x1, R6 ;  /* 0x00000001470d7824 */ /* 0x000fc600078e0206 */
[----:B------:R-:W-:Y:S04]  /*2930*/  LDS.U16 R7, [R5+UR42+0xc08] ;  /* 0x000c082a05077984 */ /* 0x000fe80008000400 */
[----:B------:R-:W1:Y:S04]  /*2940*/  LDS.U16 R10, [R5+UR42+0x808] ;  /* 0x0008082a050a7984 */ /* 0x000e680008000400 */
[----:B------:R-:W-:Y:S04]  /*2950*/  LDS.U16 R9, [R13+0xc00] ;  /* 0x000c00000d097984 */ /* 0x000fe80000000400 */
[----:B------:R-:W2:Y:S04]  /*2960*/  LDS.U16 R6, [R13+0x800] ;  /* 0x000800000d067984 */ /* 0x000ea80000000400 */
[----:B------:R-:W-:Y:S04]  /*2970*/  LDS.U16 R11, [R13+0xc08] ;  /* 0x000c08000d0b7984 */ /* 0x000fe80000000400 */
[----:B------:R-:W3:Y:S01]  /*2980*/  LDS.U16 R12, [R13+0x808] ;  /* 0x000808000d0c7984 */ /* 0x000ee20000000400 */
[----:B0-----:R-:W-:-:S04]  /*2990*/  PRMT R3, R8, 0x5410, R3 ;  /* 0x0000541008037816 */ /* 0x001fc80000000003 */
[-C--:B------:R-:W-:Y:S02]  /*29a0*/  F2FP.F16.E4M3.UNPACK_B R8, R3.reuse ;  /* 0x00000003ff08723e */ /* 0x080fe400020006ff */
[----:B------:R-:W-:Y:S02]  /*29b0*/  F2FP.F16.E4M3.UNPACK_B R3, R3.H1 ;  /* 0x00000003ff03723e */ /* 0x000fe400030006ff */
[----:B-1----:R-:W-:Y:S01]  /*29c0*/  PRMT R7, R10, 0x5410, R7 ;  /* 0x000054100a077816 */ /* 0x002fe20000000007 */
[--C-:B------:R-:W-:Y:S02]  /*29d0*/  HADD2.F32 R64, -RZ, R8.reuse.H0_H0 ;  /* 0x20000008ff407230 */ /* 0x100fe40000004100 */
[----:B------:R-:W-:Y:S01]  /*29e0*/  HADD2.F32 R5, -RZ, R8.H1_H1 ;  /* 0x30000008ff057230 */ /* 0x000fe20000004100 */
[-C--:B------:R-:W-:Y:S01]  /*29f0*/  F2FP.F16.E4M3.UNPACK_B R10, R7.reuse ;  /* 0x00000007ff0a723e */ /* 0x080fe200020006ff */
[--C-:B------:R-:W-:Y:S01]  /*2a00*/  HADD2.F32 R65, -RZ, R3.reuse.H0_H0 ;  /* 0x20000003ff417230 */ /* 0x100fe20000004100 */
[----:B------:R-:W-:Y:S01]  /*2a10*/  F2FP.F16.E4M3.UNPACK_B R7, R7.H1 ;  /* 0x00000007ff07723e */ /* 0x000fe200030006ff */
[----:B------:R-:W-:Y:S01]  /*2a20*/  HADD2.F32 R8, -RZ, R3.H1_H1 ;  /* 0x30000003ff087230 */ /* 0x000fe20000004100 */
[----:B------:R-:W-:Y:S01]  /*2a30*/  F2FP.BF16.F32.PACK_AB R64, R5, R64 ;  /* 0x000000400540723e */ /* 0x000fe200000010ff */
[--C-:B------:R-:W-:Y:S01]  /*2a40*/  HADD2.F32 R66, -RZ, R10.reuse.H0_H0 ;  /* 0x2000000aff427230 */ /* 0x100fe20000004100 */
[----:B--2---:R-:W-:Y:S01]  /*2a50*/  PRMT R9, R6, 0x5410, R9 ;  /* 0x0000541006097816 */ /* 0x004fe20000000009 */
[----:B------:R-:W-:Y:S01]  /*2a60*/  HADD2.F32 R3, -RZ, R10.H1_H1 ;  /* 0x3000000aff037230 */ /* 0x000fe20000004100 */
[----:B------:R-:W-:Y:S01]  /*2a70*/  F2FP.BF16.F32.PACK_AB R65, R8, R65 ;  /* 0x000000410841723e */ /* 0x000fe200000010ff */
[----:B------:R-:W-:-:S02]  /*2a80*/  HADD2.F32 R67, -RZ, R7.H0_H0 ;  /* 0x20000007ff437230 */ /* 0x000fc40000004100 */
[----:B------:R-:W-:Y:S01]  /*2a90*/  HADD2.F32 R10, -RZ, R7.H1_H1 ;  /* 0x30000007ff0a7230 */ /* 0x000fe20000004100 */
[----:B------:R-:W-:Y:S02]  /*2aa0*/  F2FP.BF16.F32.PACK_AB R66, R3, R66 ;  /* 0x000000420342723e */ /* 0x000fe400000010ff */
[----:B---3--:R-:W-:Y:S02]  /*2ab0*/  PRMT R8, R12, 0x5410, R11 ;  /* 0x000054100c087816 */ /* 0x008fe4000000000b */
[----:B------:R-:W-:-:S07]  /*2ac0*/  F2FP.BF16.F32.PACK_AB R67, R10, R67 ;  /* 0x000000430a43723e */ /* 0x000fce00000010ff */
.L_x_24:
[----:B-1----:R-:W-:-:S13]  /*2ad0*/  ISETP.NE.AND P1, PT, RZ, UR39, PT ;  /* 0x00000027ff007c0c */ /* 0x002fda000bf25270 */
[----:B------:R-:W-:Y:S05]  /*2ae0*/  @!P1 BRA `(.L_x_28) ;  /* 0x0000002000009947 */ /* 0x000fea0003800000 */
[----:B------:R-:W-:-:S13]  /*2af0*/  ISETP.GT.AND P1, PT, R14, 0x100, PT ;  /* 0x000001000e00780c */ /* 0x000fda0003f24270 */
[----:B------:R-:W-:Y:S02]  /*2b00*/  @!P1 IMAD.SHL.U32 R10, R4, 0x2000, RZ ;  /* 0x00002000040a9824 */ /* 0x000fe400078e00ff */
[----:B0-----:R-:W-:Y:S02]  /*2b10*/  @!P1 IMAD.U32 R3, RZ, RZ, UR50 ;  /* 0x00000032ff039e24 */ /* 0x001fe4000f8e00ff */
[----:B------:R-:W-:Y:S01]  /*2b20*/  @!P1 IMAD.IADD R11, R71, 0x1, R10 ;  /* 0x00000001470b9824 */ /* 0x000fe200078e020a */
[----:B------:R-:W-:Y:S06]  /*2b30*/  @!P1 BRA `(.L_x_29) ;  /* 0x0000001000749947 */ /* 0x000fec0003800000 */
[----:B------:R-:W-:Y:S02]  /*2b40*/  IMAD.MOV.U32 R11, RZ, RZ, R4 ;  /* 0x000000ffff0b7224 */ /* 0x000fe400078e0004 */
[----:B------:R-:W-:Y:S02]  /*2b50*/  IMAD.U32 R5, RZ, RZ, UR39 ;  /* 0x00000027ff057e24 */ /* 0x000fe4000f8e00ff */
[----:B------:R-:W-:-:S07]  /*2b60*/  IMAD.U32 R3, RZ, RZ, UR50 ;  /* 0x00000032ff037e24 */ /* 0x000fce000f8e00ff */
.L_x_37:
[----:B------:R-:W-:Y:S01]  /*2b70*/  IMAD.MOV.U32 R7, RZ, RZ, 0x40000040 ;  /* 0x40000040ff077424 */ /* 0x000fe200078e00ff */
[----:B------:R-:W-:Y:S01]  /*2b80*/  LEA R6, R11, UR48, 0xa ;  /* 0x000000300b067c11 */ /* 0x000fe2000f8e50ff */
[----:B------:R-:W-:Y:S05]  /*2b90*/  YIELD ;  /* 0x0000000000007946 */ /* 0x000fea0003800000 */
[----:B------:R-:W-:Y:S05]  /*2ba0*/  WARPSYNC.ALL ;  /* 0x0000000000007948 */ /* 0x000fea0003800000 */
[----:B------:R-:W-:Y:S01]  /*2bb0*/  R2UR UR6, R6 ;  /* 0x00000000060672ca */ /* 0x000fe200000e0000 */
[----:B------:R-:W-:Y:S01]  /*2bc0*/  WARPGROUP.ARRIVE ;  /* 0x00000000000079c5 */ /* 0x000fe20000000000 */
[----:B------:R-:W-:Y:S01]  /*2bd0*/  R2UR UR7, R7 ;  /* 0x00000000070772ca */ /* 0x000fe200000e0000 */
[----:B------:R-:W-:-:S05]  /*2be0*/  VIADD R4, R11, 0x1 ;  /* 0x000000010b047836 */ /* 0x000fca0000000000 */
[----:B------:R-:W-:-:S04]  /*2bf0*/  ISETP.NE.AND P1, PT, R4, 0x9, PT ;  /* 0x000000090400780c */ /* 0x000fc80003f25270 */
[----:B------:R-:W-:Y:S02]  /*2c00*/  SEL R13, RZ, 0x1, P1 ;  /* 0x00000001ff0d7807 */ /* 0x000fe40000800000 */
[----:B------:R-:W-:Y:S01]  /*2c10*/  SEL R4, R4, RZ, P1 ;  /* 0x000000ff04047207 */ /* 0x000fe20000800000 */
[----:B------:R-:W-:Y:S01]  /*2c20*/  HGMMA.64x64x16.F32.BF16 R24, R64, gdesc[UR4], R24, gsb0 ;  /* 0x00e0000440187df0 */ /* 0x000fe20008001818 */
[----:B------:R-:W-:Y:S02]  /*2c30*/  LOP3.LUT R0, R0, R13, RZ, 0x3c, !PT ;  /* 0x0000000d00007212 */ /* 0x000fe400078e3cff */
[----:B------:R-:W-:Y:S02]  /*2c40*/  WARPGROUP.DEPBAR.LE gsb0, 0x0 ;  /* 0x00008000000079c5 */ /* 0x000fe40000010000 */
[----:B------:R-:W-:Y:S05]  /*2c50*/  @!P0 BRA `(.L_x_30) ;  /* 0x0000000000048947 */ /* 0x000fea0003800000 */
[----:B------:R-:W-:Y:S01]  /*2c60*/  BPT.TRAP 0x1 ;  /* 0x000000040000795c */ /* 0x000fe20000300000 */
.L_x_30:
[-C--:B------:R-:W-:Y:S01]  /*2c70*/  F2FP.F16.E4M3.UNPACK_B R7, R9.reuse ;  /* 0x00000009ff07723e */ /* 0x080fe200020006ff */
[----:B------:R-:W-:Y:S01]  /*2c80*/  VIADD R14, R6, 0x2 ;  /* 0x00000002060e7836 */ /* 0x000fe20000000000 */
[----:B------:R-:W-:Y:S01]  /*2c90*/  F2FP.F16.E4M3.UNPACK_B R9, R9.H1 ;  /* 0x00000009ff09723e */ /* 0x000fe200030006ff */
[----:B------:R-:W-:Y:S01]  /*2ca0*/  IMAD.MOV.U32 R15, RZ, RZ, 0x40000040 ;  /* 0x40000040ff0f7424 */ /* 0x000fe200078e00ff */
[-C--:B------:R-:W-:Y:S01]  /*2cb0*/  F2FP.F16.E4M3.UNPACK_B R12, R8.reuse ;  /* 0x00000008ff0c723e */ /* 0x080fe200020006ff */
[----:B------:R-:W-:Y:S01]  /*2cc0*/  HADD2.F32 R76, -RZ, R7.H0_H0 ;  /* 0x20000007ff4c7230 */ /* 0x000fe20000004100 */
[----:B------:R-:W-:Y:S01]  /*2cd0*/  F2FP.F16.E4M3.UNPACK_B R8, R8.H1 ;  /* 0x00000008ff08723e */ /* 0x000fe200030006ff */
[--C-:B------:R-:W-:Y:S01]  /*2ce0*/  HADD2.F32 R77, -RZ, R9.reuse.H0_H0 ;  /* 0x20000009ff4d7230 */ /* 0x100fe20000004100 */
[----:B------:R-:W-:Y:S01]  /*2cf0*/  R2UR UR6, R14 ;  /* 0x000000000e0672ca */ /* 0x000fe200000e0000 */
[----:B------:R-:W-:Y:S01]  /*2d00*/  HADD2.F32 R10, -RZ, R9.H1_H1 ;  /* 0x30000009ff0a7230 */ /* 0x000fe20000004100 */
[----:B------:R-:W-:Y:S01]  /*2d10*/  R2UR UR7, R15 ;  /* 0x000000000f0772ca */ /* 0x000fe200000e0000 */
[--C-:B------:R-:W-:Y:S01]  /*2d20*/  HADD2.F32 R78, -RZ, R12.reuse.H0_H0 ;  /* 0x2000000cff4e7230 */ /* 0x100fe20000004100 */
[----:B------:R-:W-:Y:S01]  /*2d30*/  LEA R20, R4, UR42, 0x3 ;  /* 0x0000002a04147c11 */ /* 0x000fe2000f8e18ff */
[----:B------:R-:W-:Y:S01]  /*2d40*/  HADD2.F32 R9, -RZ, R12.H1_H1 ;  /* 0x3000000cff097230 */ /* 0x000fe20000004100 */
[----:B------:R-:W-:Y:S01]  /*2d50*/  SHF.L.U32 R21, R0, 0x1f, RZ ;  /* 0x0000001f00157819 */ /* 0x000fe200000006ff */
[--C-:B------:R-:W-:Y:S01]  /*2d60*/  HADD2.F32 R79, -RZ, R8.reuse.H0_H0 ;  /* 0x20000008ff4f7230 */ /* 0x100fe20000004100 */
[----:B------:R-:W-:Y:S01]  /*2d70*/  F2FP.BF16.F32.PACK_AB R77, R10, R77 ;  /* 0x0000004d0a4d723e */ /* 0x000fe200000010ff */
[----:B------:R-:W-:Y:S01]  /*2d80*/  HADD2.F32 R12, -RZ, R8.H1_H1 ;  /* 0x30000008ff0c7230 */ /* 0x000fe20000004100 */
[----:B------:R-:W-:Y:S01]  /*2d90*/  F2FP.BF16.F32.PACK_AB R78, R9, R78 ;  /* 0x0000004e094e723e */ /* 0x000fe200000010ff */
[----:B------:R-:W-:Y:S01]  /*2da0*/  IMAD R8, R11, 0x2000, R72 ;  /* 0x000020000b087824 */ /* 0x000fe200078e0248 */
[----:B------:R0:W1:Y:S01]  /*2db0*/  SYNCS.PHASECHK.TRANS64.TRYWAIT P1, [R20+URZ], R21 ;  /* 0x00000015140075a7 */ /* 0x000062000802017f */
[----:B------:R-:W-:Y:S01]  /*2dc0*/  HADD2.F32 R7, -RZ, R7.H1_H1 ;  /* 0x30000007ff077230 */ /* 0x000fe20000004100 */
[----:B------:R-:W-:-:S02]  /*2dd0*/  F2FP.BF16.F32.PACK_AB R79, R12, R79 ;  /* 0x0000004f0c4f723e */ /* 0x000fc400000010ff */
[----:B------:R-:W-:Y:S02]  /*2de0*/  IADD3 R14, R8, UR42, R23 ;  /* 0x0000002a080e7c10 */ /* 0x000fe4000fffe017 */
[----:B------:R-:W-:-:S03]  /*2df0*/  F2FP.BF16.F32.PACK_AB R76, R7, R76 ;  /* 0x0000004c074c723e */ /* 0x000fc600000010ff */
[----:B------:R-:W-:Y:S01]  /*2e00*/  LDS.U16 R7, [R14+0xc00] ;  /* 0x000c00000e077984 */ /* 0x000fe20000000400 */
[----:B------:R-:W-:-:S06]  /*2e10*/  WARPGROUP.ARRIVE ;  /* 0x00000000000079c5 */ /* 0x000fcc0000000000 */
[----:B------:R-:W-:Y:S03]  /*2e20*/  HGMMA.64x64x16.F32.BF16 R24, R76, gdesc[UR4], R24, gsb0 ;  /* 0x00e000044c187df0 */ /* 0x000fe60008001818 */
[----:B------:R-:W-:Y:S02]  /*2e30*/  WARPGROUP.DEPBAR.LE gsb0, 0x0 ;  /* 0x00008000000079c5 */ /* 0x000fe40000010000 */
[----:B------:R-:W2:Y:S04]  /*2e40*/  LDS.U16 R8, [R14+0x800] ;  /* 0x000800000e087984 */ /* 0x000ea80000000400 */
[----:B------:R-:W-:Y:S04]  /*2e50*/  LDS.U16 R9, [R14+0xc08] ;  /* 0x000c08000e097984 */ /* 0x000fe80000000400 */
[----:B------:R3:W4:Y:S02]  /*2e60*/  LDS.U16 R10, [R14+0x808] ;  /* 0x000808000e0a7984 */ /* 0x0007240000000400 */
[----:B---3--:R-:W-:Y:S01]  /*2e70*/  IMAD.IADD R14, R71, 0x1, R14 ;  /* 0x00000001470e7824 */ /* 0x008fe200078e020e */
[----:B--2---:R-:W-:Y:S01]  /*2e80*/  PRMT R7, R8, 0x5410, R7 ;  /* 0x0000541008077816 */ /* 0x004fe20000000007 */
[----:B------:R-:W-:-:S03]  /*2e90*/  VIADD R8, R6, 0x4 ;  /* 0x0000000406087836 */ /* 0x000fc60000000000 */
[-C--:B------:R-:W-:Y:S02]  /*2ea0*/  F2FP.F16.E4M3.UNPACK_B R12, R7.reuse ;  /* 0x00000007ff0c723e */ /* 0x080fe400020006ff */
[----:B------:R-:W-:Y:S02]  /*2eb0*/  F2FP.F16.E4M3.UNPACK_B R7, R7.H1 ;  /* 0x00000007ff07723e */ /* 0x000fe400030006ff */
[----:B----4-:R-:W-:Y:S01]  /*2ec0*/  PRMT R10, R10, 0x5410, R9 ;  /* 0x000054100a0a7816 */ /* 0x010fe20000000009 */
[--C-:B------:R-:W-:Y:S01]  /*2ed0*/  HADD2.F32 R76, -RZ, R12.reuse.H0_H0 ;  /* 0x2000000cff4c7230 */ /* 0x100fe20000004100 */
[----:B------:R-:W-:Y:S01]  /*2ee0*/  R2UR UR6, R8 ;  /* 0x00000000080672ca */ /* 0x000fe200000e0000 */
[----:B------:R-:W-:Y:S01]  /*2ef0*/  HADD2.F32 R13, -RZ, R12.H1_H1 ;  /* 0x3000000cff0d7230 */ /* 0x000fe20000004100 */
[-C--:B------:R-:W-:Y:S01]  /*2f00*/  F2FP.F16.E4M3.UNPACK_B R12, R10.reuse ;  /* 0x0000000aff0c723e */ /* 0x080fe200020006ff */
[----:B------:R-:W-:Y:S01]  /*2f10*/  IMAD.MOV.U32 R9, RZ, RZ, 0x40000040 ;  /* 0x40000040ff097424 */ /* 0x000fe200078e00ff */
[----:B------:R-:W-:Y:S01]  /*2f20*/  F2FP.F16.E4M3.UNPACK_B R10, R10.H1 ;  /* 0x0000000aff0a723e */ /* 0x000fe200030006ff */
[--C-:B------:R-:W-:Y:S01]  /*2f30*/  HADD2.F32 R77, -RZ, R7.reuse.H0_H0 ;  /* 0x20000007ff4d7230 */ /* 0x100fe20000004100 */
[----:B------:R-:W-:Y:S01]  /*2f40*/  F2FP.BF16.F32.PACK_AB R76, R13, R76 ;  /* 0x0000004c0d4c723e */ /* 0x000fe200000010ff */
[----:B------:R-:W-:Y:S01]  /*2f50*/  HADD2.F32 R8, -RZ, R7.H1_H1 ;  /* 0x30000007ff087230 */ /* 0x000fe20000004100 */
[----:B------:R-:W-:Y:S01]  /*2f60*/  R2UR UR7, R9 ;  /* 0x00000000090772ca */ /* 0x000fe200000e0000 */
[----:B------:R-:W-:-:S02]  /*2f70*/  HADD2.F32 R79, -RZ, R10.H0_H0 ;  /* 0x2000000aff4f7230 */ /* 0x000fc40000004100 */
[--C-:B------:R-:W-:Y:S01]  /*2f80*/  HADD2.F32 R78, -RZ, R12.reuse.H0_H0 ;  /* 0x2000000cff4e7230 */ /* 0x100fe20000004100 */
[----:B------:R-:W-:Y:S01]  /*2f90*/  F2FP.BF16.F32.PACK_AB R77, R8, R77 ;  /* 0x0000004d084d723e */ /* 0x000fe200000010ff */
[----:B------:R-:W-:Y:S02]  /*2fa0*/  HADD2.F32 R7, -RZ, R12.H1_H1 ;  /* 0x3000000cff077230 */ /* 0x000fe40000004100 */
[----:B------:R-:W-:-:S03]  /*2fb0*/  HADD2.F32 R10, -RZ, R10.H1_H1 ;  /* 0x3000000aff0a7230 */ /* 0x000fc60000004100 */
[----:B------:R-:W-:Y:S02]  /*2fc0*/  F2FP.BF16.F32.PACK_AB R78, R7, R78 ;  /* 0x0000004e074e723e */ /* 0x000fe400000010ff */
[----:B------:R-:W-:Y:S01]  /*2fd0*/  F2FP.BF16.F32.PACK_AB R79, R10, R79 ;  /* 0x0000004f0a4f723e */ /* 0x000fe200000010ff */
[----:B------:R-:W-:Y:S03]  /*2fe0*/  LDS.U16 R7, [R14+0xc00] ;  /* 0x000c00000e077984 */ /* 0x000fe60000000400 */
[----:B------:R-:W-:-:S06]  /*2ff0*/  WARPGROUP.ARRIVE ;  /* 0x00000000000079c5 */ /* 0x000fcc0000000000 */
[----:B------:R-:W-:Y:S03]  /*3000*/  HGMMA.64x64x16.F32.BF16 R24, R76, gdesc[UR4], R24, gsb0 ;  /* 0x00e000044c187df0 */ /* 0x000fe60008001818 */
[----:B------:R-:W-:Y:S02]  /*3010*/  WARPGROUP.DEPBAR.LE gsb0, 0x0 ;  /* 0x00008000000079c5 */ /* 0x000fe40000010000 */
[----:B------:R-:W2:Y:S04]  /*3020*/  LDS.U16 R8, [R14+0x800] ;  /* 0x000800000e087984 */ /* 0x000ea80000000400 */
[----:B------:R-:W-:Y:S04]  /*3030*/  LDS.U16 R9, [R14+0xc08] ;  /* 0x000c08000e097984 */ /* 0x000fe80000000400 */
[----:B------:R-:W3:Y:S01]  /*3040*/  LDS.U16 R10, [R14+0x808] ;  /* 0x000808000e0a7984 */ /* 0x000ee20000000400 */
[----:B--2---:R-:W-:Y:S01]  /*3050*/  PRMT R7, R8, 0x5410, R7 ;  /* 0x0000541008077816 */ /* 0x004fe20000000007 */
[----:B------:R-:W-:-:S03]  /*3060*/  VIADD R8, R6, 0x6 ;  /* 0x0000000606087836 */ /* 0x000fc60000000000 */
[-C--:B------:R-:W-:Y:S02]  /*3070*/  F2FP.F16.E4M3.UNPACK_B R12, R7.reuse ;  /* 0x00000007ff0c723e */ /* 0x080fe400020006ff */
[----:B------:R-:W-:Y:S02]  /*3080*/  F2FP.F16.E4M3.UNPACK_B R7, R7.H1 ;  /* 0x00000007ff07723e */ /* 0x000fe400030006ff */
[----:B---3--:R-:W-:Y:S01]  /*3090*/  PRMT R10, R10, 0x5410, R9 ;  /* 0x000054100a0a7816 */ /* 0x008fe20000000009 */
[----:B------:R-:W-:Y:S01]  /*30a0*/  IMAD.MOV.U32 R9, RZ, RZ, 0x40000040 ;  /* 0x40000040ff097424 */ /* 0x000fe200078e00ff */
[----:B------:R-:W-:Y:S01]  /*30b0*/  R2UR UR6, R8 ;  /* 0x00000000080672ca */ /* 0x000fe200000e0000 */
[--C-:B------:R-:W-:Y:S02]  /*30c0*/  HADD2.F32 R76, -RZ, R12.reuse.H0_H0 ;  /* 0x2000000cff4c7230 */ /* 0x100fe40000004100 */
[----:B------:R-:W-:Y:S01]  /*30d0*/  HADD2.F32 R13, -RZ, R12.H1_H1 ;  /* 0x3000000cff0d7230 */ /* 0x000fe20000004100 */
[-C--:B------:R-:W-:Y:S01]  /*30e0*/  F2FP.F16.E4M3.UNPACK_B R12, R10.reuse ;  /* 0x0000000aff0c723e */ /* 0x080fe200020006ff */
[--C-:B------:R-:W-:Y:S01]  /*30f0*/  HADD2.F32 R77, -RZ, R7.reuse.H0_H0 ;  /* 0x20000007ff4d7230 */ /* 0x100fe20000004100 */
[----:B------:R-:W-:Y:S01]  /*3100*/  R2UR UR7, R9 ;  /* 0x00000000090772ca */ /* 0x000fe200000e0000 */
[----:B------:R-:W-:Y:S01]  /*3110*/  IMAD R8, R11, 0x2000, R74 ;  /* 0x000020000b087824 */ /* 0x000fe200078e024a */
[----:B------:R-:W-:Y:S01]  /*3120*/  F2FP.F16.E4M3.UNPACK_B R9, R10.H1 ;  /* 0x0000000aff09723e */ /* 0x000fe200030006ff */
[----:B------:R-:W-:Y:S01]  /*3130*/  HADD2.F32 R10, -RZ, R7.H1_H1 ;  /* 0x30000007ff0a7230 */ /* 0x000fe20000004100 */
[----:B------:R-:W-:Y:S01]  /*3140*/  F2FP.BF16.F32.PACK_AB R76, R13, R76 ;  /* 0x0000004c0d4c723e */ /* 0x000fe200000010ff */
[--C-:B------:R-:W-:Y:S01]  /*3150*/  HADD2.F32 R78, -RZ, R12.reuse.H0_H0 ;  /* 0x2000000cff4e7230 */ /* 0x100fe20000004100 */
[----:B------:R-:W-:Y:S01]  /*3160*/  IADD3 R13, R8, UR42, R23 ;  /* 0x0000002a080d7c10 */ /* 0x000fe2000fffe017 */
[----:B------:R-:W-:Y:S01]  /*3170*/  HADD2.F32 R7, -RZ, R12.H1_H1 ;  /* 0x3000000cff077230 */ /* 0x000fe20000004100 */
[----:B------:R-:W-:Y:S01]  /*3180*/  F2FP.BF16.F32.PACK_AB R77, R10, R77 ;  /* 0x0000004d0a4d723e */ /* 0x000fe200000010ff */
[----:B------:R-:W-:-:S02]  /*3190*/  HADD2.F32 R79, -RZ, R9.H0_H0 ;  /* 0x20000009ff4f7230 */ /* 0x000fc40000004100 */
[----:B------:R-:W-:Y:S01]  /*31a0*/  HADD2.F32 R12, -RZ, R9.H1_H1 ;  /* 0x30000009ff0c7230 */ /* 0x000fe20000004100 */
[----:B------:R-:W-:Y:S01]  /*31b0*/  F2FP.BF16.F32.PACK_AB R78, R7, R78 ;  /* 0x0000004e074e723e */ /* 0x000fe200000010ff */
[----:B------:R-:W-:-:S03]  /*31c0*/  IMAD.IADD R15, R71, 0x1, R13 ;  /* 0x00000001470f7824 */ /* 0x000fc600078e020d */
[----:B------:R-:W-:-:S04]  /*31d0*/  F2FP.BF16.F32.PACK_AB R79, R12, R79 ;  /* 0x0000004f0c4f723e */ /* 0x000fc800000010ff */
[----:B------:R-:W-:-:S06]  /*31e0*/  WARPGROUP.ARRIVE ;  /* 0x00000000000079c5 */ /* 0x000fcc0000000000 */
[----:B------:R-:W-:Y:S03]  /*31f0*/  HGMMA.64x64x16.F32.BF16 R24, R76, gdesc[UR4], R24, gsb0 ;  /* 0x00e000044c187df0 */ /* 0x000fe60008001818 */
[----:B------:R-:W-:Y:S02]  /*3200*/  WARPGROUP.DEPBAR.LE gsb0, 0x0 ;  /* 0x00008000000079c5 */ /* 0x000fe40000010000 */
[----:B------:R-:W-:Y:S04]  /*3210*/  LDS.U16 R7, [R13+0xc00] ;  /* 0x000c00000d077984 */ /* 0x000fe80000000400 */
        /* <DEDUP_REMOVED lines=9> */
[----:B------:R-:W-:Y:S01]  /*32b0*/  IMAD.MOV.U32 R9, RZ, RZ, 0x40000040 ;  /* 0x40000040ff097424 */ /* 0x000fe200078e00ff */
[----:B------:R-:W-:Y:S01]  /*32c0*/  R2UR UR6, R8 ;  /* 0x00000000080672ca */ /* 0x000fe200000e0000 */
[----:B------:R-:W-:Y:S01]  /*32d0*/  HADD2.F32 R76, -RZ, R11.H0_H0 ;  /* 0x2000000bff4c7230 */ /* 0x000fe20000004100 */
[-C--:B------:R-:W-:Y:S01]  /*32e0*/  F2FP.F16.E4M3.UNPACK_B R12, R10.reuse ;  /* 0x0000000aff0c723e */ /* 0x080fe200020006ff */
[--C-:B------:R-:W-:Y:S01]  /*32f0*/  HADD2.F32 R77, -RZ, R7.reuse.H0_H0 ;  /* 0x20000007ff4d7230 */ /* 0x100fe20000004100 */
[----:B------:R-:W-:Y:S01]  /*3300*/  F2FP.F16.E4M3.UNPACK_B R10, R10.H1 ;  /* 0x0000000aff0a723e */ /* 0x000fe200030006ff */
[----:B------:R-:W-:Y:S01]  /*3310*/  HADD2.F32 R8, -RZ, R7.H1_H1 ;  /* 0x30000007ff087230 */ /* 0x000fe20000004100 */
[----:B------:R-:W-:Y:S01]  /*3320*/  R2UR UR7, R9 ;  /* 0x00000000090772ca */ /* 0x000fe200000e0000 */
[----:B------:R-:W-:-:S02]  /*3330*/  HADD2.F32 R11, -RZ, R11.H1_H1 ;  /* 0x3000000bff0b7230 */ /* 0x000fc40000004100 */
[----:B------:R-:W-:Y:S01]  /*3340*/  HADD2.F32 R79, -RZ, R10.H0_H0 ;  /* 0x2000000aff4f7230 */ /* 0x000fe20000004100 */
[----:B------:R-:W-:Y:S01]  /*3350*/  F2FP.BF16.F32.PACK_AB R77, R8, R77 ;  /* 0x0000004d084d723e */ /* 0x000fe200000010ff */
[--C-:B------:R-:W-:Y:S01]  /*3360*/  HADD2.F32 R78, -RZ, R12.reuse.H0_H0 ;  /* 0x2000000cff4e7230 */ /* 0x100fe20000004100 */
[----:B------:R-:W-:Y:S01]  /*3370*/  F2FP.BF16.F32.PACK_AB R76, R11, R76 ;  /* 0x0000004c0b4c723e */ /* 0x000fe200000010ff */
[----:B------:R-:W-:Y:S02]  /*3380*/  HADD2.F32 R7, -RZ, R12.H1_H1 ;  /* 0x3000000cff077230 */ /* 0x000fe40000004100 */
[----:B------:R-:W-:-:S03]  /*3390*/  HADD2.F32 R10, -RZ, R10.H1_H1 ;  /* 0x3000000aff0a7230 */ /* 0x000fc60000004100 */
[----:B------:R-:W-:Y:S02]  /*33a0*/  F2FP.BF16.F32.PACK_AB R78, R7, R78 ;  /* 0x0000004e074e723e */ /* 0x000fe400000010ff */
        /* <DEDUP_REMOVED lines=37> */
[----:B------:R-:W3:Y:S01]  /*3600*/  LDS.U16 R10, [R13+0x808] ;  /* 0x000808000d0a7984 */ /* 0x000ee20000000400 */
[----:B--2---:R-:W-:Y:S01]  /*3610*/  PRMT R7, R8, 0x5410, R7 ;  /* 0x0000541008077816 */ /* 0x004fe20000000007 */
[----:B------:R-:W-:-:S02]  /*3620*/  VIADD R8, R6, 0x204 ;  /* 0x0000020406087836 */ /* 0x000fc40000000000 */
[----:B------:R-:W-:Y:S01]  /*3630*/  VIADD R6, R6, 0x206 ;  /* 0x0000020606067836 */ /* 0x000fe20000000000 */
[-C--:B------:R-:W-:Y:S02]  /*3640*/  F2FP.F16.E4M3.UNPACK_B R11, R7.reuse ;  /* 0x00000007ff0b723e */ /* 0x080fe400020006ff */
[----:B------:R-:W-:Y:S02]  /*3650*/  F2FP.F16.E4M3.UNPACK_B R7, R7.H1 ;  /* 0x00000007ff07723e */ /* 0x000fe400030006ff */
[----:B---3--:R-:W-:Y:S01]  /*3660*/  PRMT R10, R10, 0x5410, R9 ;  /* 0x000054100a0a7816 */ /* 0x008fe20000000009 */
        /* <DEDUP_REMOVED lines=18> */
[----:B------:R-:W-:Y:S01]  /*3790*/  HGMMA.64x64x16.F32.BF16 R24, R76, gdesc[UR4], R24, gsb0 ;  /* 0x00e000044c187df0 */ /* 0x000fe20008001818 */
[----:B------:R-:W-:Y:S02]  /*37a0*/  R2UR UR6, R6 ;  /* 0x00000000060672ca */ /* 0x000fe400000e0000 */
[----:B------:R-:W-:Y:S02]  /*37b0*/  WARPGROUP.DEPBAR.LE gsb0, 0x0 ;  /* 0x00008000000079c5 */ /* 0x000fe40000010000 */
[----:B------:R-:W-:Y:S04]  /*37c0*/  LDS.U16 R7, [R15+0xc00] ;  /* 0x000c00000f077984 */ /* 0x000fe80000000400 */
[----:B------:R-:W2:Y:S04]  /*37d0*/  LDS.U16 R8, [R15+0x800] ;  /* 0x000800000f087984 */ /* 0x000ea80000000400 */
[----:B------:R-:W-:Y:S04]  /*37e0*/  LDS.U16 R9, [R15+0xc08] ;  /* 0x000c08000f097984 */ /* 0x000fe80000000400 */
[----:B------:R-:W3:Y:S01]  /*37f0*/  LDS.U16 R10, [R15+0x808] ;  /* 0x000808000f0a7984 */ /* 0x000ee20000000400 */
[----:B--2---:R-:W-:-:S04]  /*3800*/  PRMT R7, R8, 0x5410, R7 ;  /* 0x0000541008077816 */ /* 0x004fc80000000007 */
[----:B------:R-:W-:Y:S02]  /*3810*/  F2FP.F16.E4M3.UNPACK_B R8, R7 ;  /* 0x00000007ff08723e */ /* 0x000fe400020006ff */
[----:B---3--:R-:W-:-:S03]  /*3820*/  PRMT R9, R10, 0x5410, R9 ;  /* 0x000054100a097816 */ /* 0x008fc60000000009 */
[--C-:B------:R-:W-:Y:S02]  /*3830*/  HADD2.F32 R76, -RZ, R8.reuse.H0_H0 ;  /* 0x20000008ff4c7230 */ /* 0x100fe40000004100 */
[----:B------:R-:W-:Y:S01]  /*3840*/  HADD2.F32 R11, -RZ, R8.H1_H1 ;  /* 0x30000008ff0b7230 */ /* 0x000fe20000004100 */
[----:B------:R-:W-:Y:S01]  /*3850*/  F2FP.F16.E4M3.UNPACK_B R8, R7.H1 ;  /* 0x00000007ff08723e */ /* 0x000fe200030006ff */
[----:B------:R-:W-:Y:S01]  /*3860*/  IMAD.MOV.U32 R7, RZ, RZ, 0x40000040 ;  /* 0x40000040ff077424 */ /* 0x000fe200078e00ff */
[-C--:B------:R-:W-:Y:S02]  /*3870*/  F2FP.F16.E4M3.UNPACK_B R10, R9.reuse ;  /* 0x00000009ff0a723e */ /* 0x080fe400020006ff */
[----:B------:R-:W-:Y:S01]  /*3880*/  F2FP.F16.E4M3.UNPACK_B R9, R9.H1 ;  /* 0x00000009ff09723e */ /* 0x000fe200030006ff */
[--C-:B------:R-:W-:Y:S01]  /*3890*/  HADD2.F32 R77, -RZ, R8.reuse.H0_H0 ;  /* 0x20000008ff4d7230 */ /* 0x100fe20000004100 */
[----:B------:R-:W-:Y:S01]  /*38a0*/  R2UR UR7, R7 ;  /* 0x00000000070772ca */ /* 0x000fe200000e0000 */
        /* <DEDUP_REMOVED lines=12> */
[----:B01----:R-:W-:Y:S05]  /*3970*/  @!P0 BRA `(.L_x_31) ;  /* 0x0000000000048947 */ /* 0x003fea0003800000 */
[----:B------:R-:W-:Y:S01]  /*3980*/  BPT.TRAP 0x1 ;  /* 0x000000040000795c */ /* 0x000fe20000300000 */
.L_x_31:
[----:B------:R-:W-:Y:S01]  /*3990*/  UISETP.GT.U32.AND UP0, UPT, UR38, 0x1, UPT ;  /* 0x000000012600788c */ /* 0x000fe2000bf04070 */
[----:B------:R-:W-:-:S05]  /*39a0*/  LEA R6, R3, UR42, 0x3 ;  /* 0x0000002a03067c11 */ /* 0x000fca000f8e18ff */
[----:B------:R-:W-:Y:S01]  /*39b0*/  PLOP3.LUT P2, PT, PT, PT, UP0, 0x80, 0x0 ;  /* 0x000000000000781c */ /* 0x000fe20003f4f008 */
[----:B------:R-:W-:-:S05]  /*39c0*/  VIADD R6, R6, 0x48 ;  /* 0x0000004806067836 */ /* 0x000fca0000000000 */
[----:B------:R-:W-:-:S04]  /*39d0*/  PRMT R6, RZ, 0x654, R6 ;  /* 0x00000654ff067816 */ /* 0x000fc80000000006 */
[----:B------:R0:W-:Y:S03]  /*39e0*/  SYNCS.ARRIVE.TRANS64.RED.A1T0 RZ, [R6+URZ], RZ ;  /* 0x000000ff06ff79a7 */ /* 0x0001e6000810043f */
[----:B------:R-:W-:Y:S05]  /*39f0*/  @P2 BRA `(.L_x_32) ;  /* 0x0000000000042947 */ /* 0x000fea0003800000 */
[----:B------:R-:W-:Y:S01]  /*3a00*/  BPT.TRAP 0x1 ;  /* 0x000000040000795c */ /* 0x000fe20000300000 */
.L_x_32:
[----:B------:R-:W-:-:S05]  /*3a10*/  VIADD R3, R3, 0x1 ;  /* 0x0000000103037836 */ /* 0x000fca0000000000 */
[----:B------:R-:W-:-:S04]  /*3a20*/  ISETP.NE.AND P2, PT, R3, 0x9, PT ;  /* 0x000000090300780c */ /* 0x000fc80003f45270 */
[----:B------:R-:W-:Y:S01]  /*3a30*/  SEL R3, R3, RZ, P2 ;  /* 0x000000ff03037207 */ /* 0x000fe20001000000 */
[----:B------:R-:W-:Y:S08]  /*3a40*/  @!P0 BRA `(.L_x_33) ;  /* 0x0000000000048947 */ /* 0x000ff00003800000 */
[----:B------:R-:W-:Y:S01]  /*3a50*/  BPT.TRAP 0x1 ;  /* 0x000000040000795c */ /* 0x000fe20000300000 */
.L_x_33:
[----:B------:R-:W-:Y:S04]  /*3a60*/  BSSY B0, `(.L_x_34) ;  /* 0x0000004000007945 */ /* 0x000fe80003800000 */
[----:B------:R-:W-:Y:S05]  /*3a70*/  @P1 BRA `(.L_x_35) ;  /* 0x0000000000081947 */ /* 0x000fea0003800000 */
[----:B------:R-:W1:Y:S02]  /*3a80*/  SYNCS.PHASECHK.TRANS64.TRYWAIT P1, [R20+URZ], R21 ;  /* 0x00000015140075a7 */ /* 0x000e64000802017f */
[----:B-1----:R-:W-:Y:S05]  /*3a90*/  @!P1 BRA `(.L_x_36) ;  /* 0x0000005400c89947 */ /* 0x002fea0003800000 */
.L_x_35:
[----:B------:R-:W-:Y:S05]  /*3aa0*/  BSYNC B0 ;  /* 0x0000000000007941 */ /* 0x000fea0003800000 */
.L_x_34:
[----:B-1----:R-:W-:Y:S01]  /*3ab0*/  IMAD.SHL.U32 R20, R4, 0x2000, RZ ;  /* 0x0000200004147824 */ /* 0x002fe200078e00ff */
[C---:B------:R-:W-:Y:S01]  /*3ac0*/  ISETP.GT.AND P1, PT, R5.reuse, 0x2, PT ;  /* 0x000000020500780c */ /* 0x040fe20003f24270 */
[----:B------:R-:W-:Y:S02]  /*3ad0*/  VIADD R5, R5, 0xffffffff ;  /* 0xffffffff05057836 */ /* 0x000fe40000000000 */
[----:B------:R-:W-:Y:S01]  /*3ae0*/  IMAD.IADD R76, R71, 0x1, R20 ;  /* 0x00000001474c7824 */ /* 0x000fe200078e0214 */
[----:B------:R-:W-:-:S04]  /*3af0*/  IADD3 R11, R20, UR42, R23 ;  /* 0x0000002a140b7c10 */ /* 0x000fc8000fffe017 */
[----:B------:R-:W-:Y:S01]  /*3b00*/  IADD3 R14, R76, UR42, R23 ;  /* 0x0000002a4c0e7c10 */ /* 0x000fe2000fffe017 */
[----:B------:R-:W-:Y:S04]  /*3b10*/  LDS.U16 R8, [R11+0xc08] ;  /* 0x000c08000b087984 */ /* 0x000fe80000000400 */
[----:B------:R-:W1:Y:S04]  /*3b20*/  LDS.U16 R9, [R11+0x808] ;  /* 0x000808000b097984 */ /* 0x000e680000000400 */
[----:B0-----:R-:W-:Y:S04]  /*3b30*/  LDS.U16 R6, [R11+0xc00] ;  /* 0x000c00000b067984 */ /* 0x001fe80000000400 */
[----:B------:R0:W2:Y:S04]  /*3b40*/  LDS.U16 R7, [R11+0x800] ;  /* 0x000800000b077984 */ /* 0x0000a80000000400 */
[----:B------:R-:W-:Y:S04]  /*3b50*/  LDS.U16 R10, [R14+0xc00] ;  /* 0x000c00000e0a7984 */ /* 0x000fe80000000400 */
[----:B------:R-:W3:Y:S01]  /*3b60*/  LDS.U16 R13, [R14+0x800] ;  /* 0x000800000e0d7984 */ /* 0x000ee20000000400 */
[----:B0-----:R-:W-:-:S03]  /*3b70*/  IMAD.MOV.U32 R11, RZ, RZ, R4 ;  /* 0x000000ffff0b7224 */ /* 0x001fc600078e0004 */
[----:B------:R-:W-:Y:S04]  /*3b80*/  LDS.U16 R12, [R14+0xc08] ;  /* 0x000c08000e0c7984 */ /* 0x000fe80000000400 */
[----:B------:R-:W0:Y:S01]  /*3b90*/  LDS.U16 R15, [R14+0x808] ;  /* 0x000808000e0f7984 */ /* 0x000e220000000400 */
[----:B-1----:R-:W-:-:S04]  /*3ba0*/  PRMT R8, R9, 0x5410, R8 ;  /* 0x0000541009087816 */ /* 0x002fc80000000008 */
[-C--:B------:R-:W-:Y:S02]  /*3bb0*/  F2FP.F16.E4M3.UNPACK_B R9, R8.reuse ;  /* 0x00000008ff09723e */ /* 0x080fe400020006ff */
[----:B------:R-:W-:Y:S02]  /*3bc0*/  F2FP.F16.E4M3.UNPACK_B R8, R8.H1 ;  /* 0x00000008ff08723e */ /* 0x000fe400030006ff */
[----:B--2---:R-:W-:Y:S01]  /*3bd0*/  PRMT R6, R7, 0x5410, R6 ;  /* 0x0000541007067816 */ /* 0x004fe20000000006 */
[--C-:B------:R-:W-:Y:S02]  /*3be0*/  HADD2.F32 R66, -RZ, R9.reuse.H0_H0 ;  /* 0x20000009ff427230 */ /* 0x100fe40000004100 */
[--C-:B------:R-:W-:Y:S01]  /*3bf0*/  HADD2.F32 R67, -RZ, R8.reuse.H0_H0 ;  /* 0x20000008ff437230 */ /* 0x100fe20000004100 */
[-C--:B------:R-:W-:Y:S01]  /*3c00*/  F2FP.F16.E4M3.UNPACK_B R7, R6.reuse ;  /* 0x00000006ff07723e */ /* 0x080fe200020006ff */
[----:B------:R-:W-:Y:S01]  /*3c10*/  HADD2.F32 R9, -RZ, R9.H1_H1 ;  /* 0x30000009ff097230 */ /* 0x000fe20000004100 */
[----:B------:R-:W-:Y:S01]  /*3c20*/  F2FP.F16.E4M3.UNPACK_B R6, R6.H1 ;  /* 0x00000006ff06723e */ /* 0x000fe200030006ff */
[----:B------:R-:W-:-:S02]  /*3c30*/  HADD2.F32 R8, -RZ, R8.H1_H1 ;  /* 0x30000008ff087230 */ /* 0x000fc40000004100 */
[--C-:B------:R-:W-:Y:S01]  /*3c40*/  HADD2.F32 R64, -RZ, R7.reuse.H0_H0 ;  /* 0x20000007ff407230 */ /* 0x100fe20000004100 */
[----:B------:R-:W-:Y:S01]  /*3c50*/  F2FP.BF16.F32.PACK_AB R66, R9, R66 ;  /* 0x000000420942723e */ /* 0x000fe200000010ff */
[--C-:B------:R-:W-:Y:S01]  /*3c60*/  HADD2.F32 R65, -RZ, R6.reuse.H0_H0 ;  /* 0x20000006ff417230 */ /* 0x100fe20000004100 */
[----:B------:R-:W-:Y:S01]  /*3c70*/  F2FP.BF16.F32.PACK_AB R67, R8, R67 ;  /* 0x000000430843723e */ /* 0x000fe200000010ff */
[----:B------:R-:W-:Y:S01]  /*3c80*/  HADD2.F32 R7, -RZ, R7.H1_H1 ;  /* 0x30000007ff077230 */ /* 0x000fe20000004100 */
[----:B---3--:R-:W-:Y:S01]  /*3c90*/  PRMT R9, R13, 0x5410, R10 ;  /* 0x000054100d097816 */ /* 0x008fe2000000000a */
[----:B------:R-:W-:Y:S01]  /*3ca0*/  HADD2.F32 R6, -RZ, R6.H1_H1 ;  /* 0x30000006ff067230 */ /* 0x000fe20000004100 */
[----:B0-----:R-:W-:Y:S02]  /*3cb0*/  PRMT R8, R15, 0x5410, R12 ;  /* 0x000054100f087816 */ /* 0x001fe4000000000c */
[----:B------:R-:W-:Y:S02]  /*3cc0*/  F2FP.BF16.F32.PACK_AB R64, R7, R64 ;  /* 0x000000400740723e */ /* 0x000fe400000010ff */
[----:B------:R-:W-:Y:S01]  /*3cd0*/  F2FP.BF16.F32.PACK_AB R65, R6, R65 ;  /* 0x000000410641723e */ /* 0x000fe200000010ff */
[----:B------:R-:W-:Y:S06]  /*3ce0*/  @P1 BRA `(.L_x_37) ;  /* 0xffffffec00a01947 */ /* 0x000fec000383ffff */
[----:B------:R-:W-:Y:S02]  /*3cf0*/  IMAD.MOV.U32 R10, RZ, RZ, R20 ;  /* 0x000000ffff0a7224 */ /* 0x000fe400078e0014 */
[----:B------:R-:W-:-:S07]  /*3d00*/  IMAD.MOV.U32 R11, RZ, RZ, R76 ;  /* 0x000000ffff0b7224 */ /* 0x000fce00078e004c */
.L_x_29:
[----:B------:R-:W-:Y:S01]  /*3d10*/  IMAD.MOV.U32 R5, RZ, RZ, 0x40000040 ;  /* 0x40000040ff057424 */ /* 0x000fe200078e00ff */
[----:B------:R-:W-:Y:S01]  /*3d20*/  LEA R4, R4, UR48, 0xa ;  /* 0x0000003004047c11 */ /* 0x000fe2000f8e50ff */
[----:B------:R-:W-:Y:S05]  /*3d30*/  WARPSYNC.ALL ;  /* 0x0000000000007948 */ /* 0x000fea0003800000 */
[C---:B------:R-:W-:Y:S01]  /*3d40*/  R2UR UR6, R4.reuse ;  /* 0x00000000040672ca */ /* 0x040fe200000e0000 */
[----:B------:R-:W-:Y:S01]  /*3d50*/  WARPGROUP.ARRIVE ;  /* 0x00000000000079c5 */ /* 0x000fe20000000000 */
[----:B------:R-:W-:Y:S01]  /*3d60*/  R2UR UR7, R5 ;  /* 0x00000000050772ca */ /* 0x000fe200000e0000 */
[----:B------:R-:W-:Y:S01]  /*3d70*/  VIADD R6, R4, 0x2 ;  /* 0x0000000204067836 */ /* 0x000fe20000000000 */
[-C--:B------:R-:W-:Y:S01]  /*3d80*/  F2FP.F16.E4M3.UNPACK_B R0, R9.reuse ;  /* 0x00000009ff00723e */ /* 0x080fe200020006ff */
[----:B------:R-:W-:Y:S01]  /*3d90*/  IMAD.MOV.U32 R7, RZ, RZ, 0x40000040 ;  /* 0x40000040ff077424 */ /* 0x000fe200078e00ff */
[----:B------:R-:W-:-:S02]  /*3da0*/  F2FP.F16.E4M3.UNPACK_B R9, R9.H1 ;  /* 0x00000009ff09723e */ /* 0x000fc400030006ff */
[--C-:B------:R-:W-:Y:S01]  /*3db0*/  IADD3 R11, R23, R11, R72.reuse ;  /* 0x0000000b170b7210 */ /* 0x100fe20007ffe048 */
[--C-:B------:R-:W-:Y:S02]  /*3dc0*/  HADD2.F32 R76, -RZ, R0.reuse.H0_H0 ;  /* 0x20000000ff4c7230 */ /* 0x100fe40000004100 */
[----:B------:R-:W-:Y:S01]  /*3dd0*/  HADD2.F32 R5, -RZ, R0.H1_H1 ;  /* 0x30000000ff057230 */ /* 0x000fe20000004100 */
[-C--:B------:R-:W-:Y:S01]  /*3de0*/  F2FP.F16.E4M3.UNPACK_B R0, R8.reuse ;  /* 0x00000008ff00723e */ /* 0x080fe200020006ff */
[--C-:B------:R-:W-:Y:S01]  /*3df0*/  HADD2.F32 R77, -RZ, R9.reuse.H0_H0 ;  /* 0x20000009ff4d7230 */ /* 0x100fe20000004100 */
[----:B------:R-:W-:Y:S01]  /*3e00*/  F2FP.F16.E4M3.UNPACK_B R8, R8.H1 ;  /* 0x00000008ff08723e */ /* 0x000fe200030006ff */
[----:B------:R-:W-:Y:S01]  /*3e10*/  HGMMA.64x64x16.F32.BF16 R24, R64, gdesc[UR4], R24, gsb0 ;  /* 0x00e0000440187df0 */ /* 0x000fe20008001818 */
[----:B------:R-:W-:Y:S01]  /*3e20*/  R2UR UR6, R6 ;  /* 0x00000000060672ca */ /* 0x000fe200000e0000 */
[----:B------:R-:W-:Y:S01]  /*3e30*/  HADD2.F32 R6, -RZ, R9.H1_H1 ;  /* 0x30000009ff067230 */ /* 0x000fe20000004100 */
[----:B------:R-:W-:Y:S01]  /*3e40*/  R2UR UR7, R7 ;  /* 0x00000000070772ca */ /* 0x000fe200000e0000 */
[----:B------:R-:W-:Y:S01]  /*3e50*/  HADD2.F32 R79, -RZ, R8.H0_H0 ;  /* 0x20000008ff4f7230 */ /* 0x000fe20000004100 */
[----:B------:R-:W-:Y:S01]  /*3e60*/  F2FP.BF16.F32.PACK_AB R76, R5, R76 ;  /* 0x0000004c054c723e */ /* 0x000fe200000010ff */
[--C-:B------:R-:W-:Y:S01]  /*3e70*/  HADD2.F32 R78, -RZ, R0.reuse.H0_H0 ;  /* 0x20000000ff4e7230 */ /* 0x100fe20000004100 */
[----:B------:R-:W-:Y:S01]  /*3e80*/  F2FP.BF16.F32.PACK_AB R77, R6, R77 ;  /* 0x0000004d064d723e */ /* 0x000fe200000010ff */
[----:B------:R-:W-:Y:S01]  /*3e90*/  HADD2.F32 R7, -RZ, R0.H1_H1 ;  /* 0x30000000ff077230 */ /* 0x000fe20000004100 */
[C---:B------:R-:W-:Y:S01]  /*3ea0*/  IADD3 R0, R23.reuse, R10, R72 ;  /* 0x0000000a17007210 */ /* 0x040fe20007ffe048 */
[----:B------:R-:W-:Y:S01]  /*3eb0*/  HADD2.F32 R8, -RZ, R8.H1_H1 ;  /* 0x30000008ff087230 */ /* 0x000fe20000004100 */
[----:B------:R-:W-:-:S02]  /*3ec0*/  IADD3 R10, R23, R74, R10 ;  /* 0x0000004a170a7210 */ /* 0x000fc40007ffe00a */
[----:B------:R-:W-:Y:S02]  /*3ed0*/  F2FP.BF16.F32.PACK_AB R78, R7, R78 ;  /* 0x0000004e074e723e */ /* 0x000fe400000010ff */
[----:B------:R-:W-:Y:S01]  /*3ee0*/  F2FP.BF16.F32.PACK_AB R79, R8, R79 ;  /* 0x0000004f084f723e */ /* 0x000fe200000010ff */
[----:B------:R-:W-:Y:S02]  /*3ef0*/  WARPGROUP.DEPBAR.LE gsb0, 0x0 ;  /* 0x00008000000079c5 */ /* 0x000fe40000010000 */
[----:B------:R-:W-:Y:S01]  /*3f00*/  LDS.U16 R5, [R0+UR42+0xc00] ;  /* 0x000c002a00057984 */ /* 0x000fe20008000400 */
[----:B------:R-:W-:-:S06]  /*3f10*/  WARPGROUP.ARRIVE ;  /* 0x00000000000079c5 */ /* 0x000fcc0000000000 */
[----:B------:R-:W-:Y:S03]  /*3f20*/  HGMMA.64x64x16.F32.BF16 R24, R76, gdesc[UR4], R24, gsb0 ;  /* 0x00e000044c187df0 */ /* 0x000fe60008001818 */
[----:B------:R-:W-:Y:S02]  /*3f30*/  WARPGROUP.DEPBAR.LE gsb0, 0x0 ;  /* 0x00008000000079c5 */ /* 0x000fe40000010000 */
[----:B------:R-:W0:Y:S04]  /*3f40*/  LDS.U16 R6, [R0+UR42+0x800] ;  /* 0x0008002a00067984 */ /* 0x000e280008000400 */
[----:B------:R-:W-:Y:S04]  /*3f50*/  LDS.U16 R7, [R0+UR42+0xc08] ;  /* 0x000c082a00077984 */ /* 0x000fe80008000400 */
[----:B------:R-:W1:Y:S01]  /*3f60*/  LDS.U16 R8, [R0+UR42+0x808] ;  /* 0x0008082a00087984 */ /* 0x000e620008000400 */
[----:B0-----:R-:W-:Y:S01]  /*3f70*/  PRMT R5, R6, 0x5410, R5 ;  /* 0x0000541006057816 */ /* 0x001fe20000000005 */
[----:B------:R-:W-:-:S03]  /*3f80*/  VIADD R6, R4, 0x4 ;  /* 0x0000000404067836 */ /* 0x000fc60000000000 */
[-C--:B------:R-:W-:Y:S02]  /*3f90*/  F2FP.F16.E4M3.UNPACK_B R9, R5.reuse ;  /* 0x00000005ff09723e */ /* 0x080fe400020006ff */
[----:B------:R-:W-:Y:S02]  /*3fa0*/  F2FP.F16.E4M3.UNPACK_B R5, R5.H1 ;  /* 0x00000005ff05723e */ /* 0x000fe400030006ff */
[----:B-1----:R-:W-:Y:S01]  /*3fb0*/  PRMT R8, R8, 0x5410, R7 ;  /* 0x0000541008087816 */ /* 0x002fe20000000007 */
        /* <DEDUP_REMOVED lines=13> */
[----:B------:R-:W-:Y:S01]  /*4090*/  HADD2.F32 R5, -RZ, R12.H1_H1 ;  /* 0x3000000cff057230 */ /* 0x000fe20000004100 */
[----:B------:R-:W-:Y:S01]  /*40a0*/  LDS.U16 R0, [R11+UR42+0xc00] ;  /* 0x000c002a0b007984 */ /* 0x000fe20008000400 */
[----:B------:R-:W-:Y:S02]  /*40b0*/  HADD2.F32 R8, -RZ, R8.H1_H1 ;  /* 0x30000008ff087230 */ /* 0x000fe40000004100 */
[----:B------:R-:W-:Y:S01]  /*40c0*/  VIADD R6, R4, 0x6 ;  /* 0x0000000604067836 */ /* 0x000fe20000000000 */
[----:B------:R-:W-:Y:S02]  /*40d0*/  F2FP.BF16.F32.PACK_AB R78, R5, R78 ;  /* 0x0000004e054e723e */ /* 0x000fe400000010ff */
[----:B------:R-:W-:-:S04]  /*40e0*/  F2FP.BF16.F32.PACK_AB R79, R8, R79 ;  /* 0x0000004f084f723e */ /* 0x000fc800000010ff */
[----:B------:R-:W-:-:S06]  /*40f0*/  WARPGROUP.ARRIVE ;  /* 0x00000000000079c5 */ /* 0x000fcc0000000000 */
[----:B------:R-:W-:Y:S01]  /*4100*/  HGMMA.64x64x16.F32.BF16 R24, R76, gdesc[UR4], R24, gsb0 ;  /* 0x00e000044c187df0 */ /* 0x000fe20008001818 */
[----:B------:R-:W-:Y:S01]  /*4110*/  R2UR UR6, R6 ;  /* 0x00000000060672ca */ /* 0x000fe200000e0000 */
[----:B------:R-:W-:Y:S01]  /*4120*/  VIADD R6, R4, 0x200 ;  /* 0x0000020004067836 */ /* 0x000fe20000000000 */
[----:B------:R-:W-:Y:S02]  /*4130*/  WARPGROUP.DEPBAR.LE gsb0, 0x0 ;  /* 0x00008000000079c5 */ /* 0x000fe40000010000 */
[----:B------:R-:W0:Y:S04]  /*4140*/  LDS.U16 R5, [R11+UR42+0x800] ;  /* 0x0008002a0b057984 */ /* 0x000e280008000400 */
[----:B------:R-:W-:Y:S04]  /*4150*/  LDS.U16 R7, [R11+UR42+0xc08] ;  /* 0x000c082a0b077984 */ /* 0x000fe80008000400 */
[----:B------:R-:W1:Y:S01]  /*4160*/  LDS.U16 R8, [R11+UR42+0x808] ;  /* 0x0008082a0b087984 */ /* 0x000e620008000400 */
[----:B0-----:R-:W-:-:S04]  /*4170*/  PRMT R0, R5, 0x5410, R0 ;  /* 0x0000541005007816 */ /* 0x001fc80000000000 */
[-C--:B------:R-:W-:Y:S02]  /*4180*/  F2FP.F16.E4M3.UNPACK_B R5, R0.reuse ;  /* 0x00000000ff05723e */ /* 0x080fe400020006ff */
[----:B------:R-:W-:Y:S02]  /*4190*/  F2FP.F16.E4M3.UNPACK_B R0, R0.H1 ;  /* 0x00000000ff00723e */ /* 0x000fe400030006ff */
[----:B-1----:R-:W-:Y:S01]  /*41a0*/  PRMT R8, R8, 0x5410, R7 ;  /* 0x0000541008087816 */ /* 0x002fe20000000007 */
[----:B------:R-:W-:Y:S02]  /*41b0*/  IMAD.MOV.U32 R7, RZ, RZ, 0x40000040 ;  /* 0x40000040ff077424 */ /* 0x000fe400078e00ff */
[--C-:B------:R-:W-:Y:S01]  /*41c0*/  HADD2.F32 R76, -RZ, R5.reuse.H0_H0 ;  /* 0x20000005ff4c7230 */ /* 0x100fe20000004100 */
[-C--:B------:R-:W-:Y:S01]  /*41d0*/  F2FP.F16.E4M3.UNPACK_B R9, R8.reuse ;  /* 0x00000008ff09723e */ /* 0x080fe200020006ff */
[----:B------:R-:W-:Y:S01]  /*41e0*/  HADD2.F32 R77, -RZ, R0.H0_H0 ;  /* 0x20000000ff4d7230 */ /* 0x000fe20000004100 */
[----:B------:R-:W-:Y:S01]  /*41f0*/  F2FP.F16.E4M3.UNPACK_B R8, R8.H1 ;  /* 0x00000008ff08723e */ /* 0x000fe200030006ff */
[----:B------:R-:W-:Y:S01]  /*4200*/  HADD2.F32 R5, -RZ, R5.H1_H1 ;  /* 0x30000005ff057230 */ /* 0x000fe20000004100 */
[----:B------:R-:W-:Y:S01]  /*4210*/  R2UR UR7, R7 ;  /* 0x00000000070772ca */ /* 0x000fe200000e0000 */
[----:B------:R-:W-:-:S02]  /*4220*/  HADD2.F32 R78, -RZ, R9.H0_H0 ;  /* 0x20000009ff4e7230 */ /* 0x000fc40000004100 */
[----:B------:R-:W-:Y:S01]  /*4230*/  HADD2.F32 R79, -RZ, R8.H0_H0 ;  /* 0x20000008ff4f7230 */ /* 0x000fe20000004100 */
[----:B------:R-:W-:Y:S01]  /*4240*/  F2FP.BF16.F32.PACK_AB R76, R5, R76 ;  /* 0x0000004c054c723e */ /* 0x000fe200000010ff */
[----:B------:R-:W-:Y:S02]  /*4250*/  HADD2.F32 R0, -RZ, R0.H1_H1 ;  /* 0x30000000ff007230 */ /* 0x000fe40000004100 */
[----:B------:R-:W-:Y:S02]  /*4260*/  HADD2.F32 R9, -RZ, R9.H1_H1 ;  /* 0x30000009ff097230 */ /* 0x000fe40000004100 */
[----:B------:R-:W-:Y:S01]  /*4270*/  HADD2.F32 R8, -RZ, R8.H1_H1 ;  /* 0x30000008ff087230 */ /* 0x000fe20000004100 */
[----:B------:R-:W-:Y:S02]  /*4280*/  F2FP.BF16.F32.PACK_AB R77, R0, R77 ;  /* 0x0000004d004d723e */ /* 0x000fe400000010ff */
[----:B------:R-:W-:Y:S01]  /*4290*/  F2FP.BF16.F32.PACK_AB R78, R9, R78 ;  /* 0x0000004e094e723e */ /* 0x000fe200000010ff */
[----:B------:R-:W-:Y:S01]  /*42a0*/  LDS.U16 R0, [R10+UR42+0xc00] ;  /* 0x000c002a0a007984 */ /* 0x000fe20008000400 */
        /* <DEDUP_REMOVED lines=8> */
[----:B------:R1:W2:Y:S02]  /*4330*/  LDS.U16 R8, [R10+UR42+0x808] ;  /* 0x0008082a0a087984 */ /* 0x0002a40008000400 */
[----:B-1----:R-:W-:-:S04]  /*4340*/  VIADD R10, R10, UR42 ;  /* 0x0000002a0a0a7c36 */ /* 0x002fc80008000000 */
[--C-:B------:R-:W-:Y:S02]  /*4350*/  IMAD.IADD R11, R71, 0x1, R10.reuse ;  /* 0x00000001470b7824 */ /* 0x100fe400078e020a */
[----:B------:R-:W-:Y:S01]  /*4360*/  IMAD.IADD R10, R72, 0x1, R10 ;  /* 0x00000001480a7824 */ /* 0x000fe200078e020a */
[----:B0-----:R-:W-:-:S04]  /*4370*/  PRMT R0, R5, 0x5410, R0 ;  /* 0x0000541005007816 */ /* 0x001fc80000000000 */
[-C--:B------:R-:W-:Y:S02]  /*4380*/  F2FP.F16.E4M3.UNPACK_B R5, R0.reuse ;  /* 0x00000000ff05723e */ /* 0x080fe400020006ff */
[----:B------:R-:W-:Y:S02]  /*4390*/  F2FP.F16.E4M3.UNPACK_B R0, R0.H1 ;  /* 0x00000000ff00723e */ /* 0x000fe400030006ff */
[----:B--2---:R-:W-:Y:S01]  /*43a0*/  PRMT R8, R8, 0x5410, R7 ;  /* 0x0000541008087816 */ /* 0x004fe20000000007 */
        /* <DEDUP_REMOVED lines=14> */
[----:B------:R-:W-:Y:S02]  /*4490*/  F2FP.BF16.F32.PACK_AB R78, R9, R78 ;  /* 0x0000004e094e723e */ /* 0x000fe400000010ff */
[----:B------:R-:W-:-:S04]  /*44a0*/  F2FP.BF16.F32.PACK_AB R79, R8, R79 ;  /* 0x0000004f084f723e */ /* 0x000fc800000010ff */
[----:B------:R-:W-:-:S06]  /*44b0*/  WARPGROUP.ARRIVE ;  /* 0x00000000000079c5 */ /* 0x000fcc0000000000 */
[----:B------:R-:W-:Y:S01]  /*44c0*/  HGMMA.64x64x16.F32.BF16 R24, R76, gdesc[UR4], R24, gsb0 ;  /* 0x00e000044c187df0 */ /* 0x000fe20008001818 */
[----:B------:R-:W-:Y:S01]  /*44d0*/  R2UR UR6, R6 ;  /* 0x00000000060672ca */ /* 0x000fe200000e0000 */
[C---:B------:R-:W-:Y:S02]  /*44e0*/  VIADD R6, R4.reuse, 0x204 ;  /* 0x0000020404067836 */ /* 0x040fe40000000000 */
[----:B------:R-:W-:Y:S01]  /*44f0*/  VIADD R4, R4, 0x206 ;  /* 0x0000020604047836 */ /* 0x000fe20000000000 */
[----:B------:R-:W-:Y:S02]  /*4500*/  WARPGROUP.DEPBAR.LE gsb0, 0x0 ;  /* 0x00008000000079c5 */ /* 0x000fe40000010000 */
[----:B------:R-:W-:Y:S04]  /*4510*/  LDS.U16 R0, [R11+0xc00] ;  /* 0x000c00000b007984 */ /* 0x000fe80000000400 */
[----:B------:R-:W0:Y:S04]  /*4520*/  LDS.U16 R5, [R11+0x800] ;  /* 0x000800000b057984 */ /* 0x000e280000000400 */
[----:B------:R-:W-:Y:S04]  /*4530*/  LDS.U16 R7, [R11+0xc08] ;  /* 0x000c08000b077984 */ /* 0x000fe80000000400 */
[----:B------:R1:W2:Y:S02]  /*4540*/  LDS.U16 R8, [R11+0x808] ;  /* 0x000808000b087984 */ /* 0x0002a40000000400 */
[----:B-1----:R-:W-:Y:S01]  /*4550*/  IMAD.IADD R11, R72, 0x1, R11 ;  /* 0x00000001480b7824 */ /* 0x002fe200078e020b */
        /* <DEDUP_REMOVED lines=22> */
[----:B------:R-:W-:Y:S02]  /*46c0*/  R2UR UR6, R6 ;  /* 0x00000000060672ca */ /* 0x000fe400000e0000 */
[----:B------:R-:W-:Y:S02]  /*46d0*/  WARPGROUP.DEPBAR.LE gsb0, 0x0 ;  /* 0x00008000000079c5 */ /* 0x000fe40000010000 */
[----:B------:R-:W-:Y:S04]  /*46e0*/  LDS.U16 R0, [R10+0xc00] ;  /* 0x000c00000a007984 */ /* 0x000fe80000000400 */
[----:B------:R-:W0:Y:S04]  /*46f0*/  LDS.U16 R5, [R10+0x800] ;  /* 0x000800000a057984 */ /* 0x000e280000000400 */
[----:B------:R-:W-:Y:S04]  /*4700*/  LDS.U16 R7, [R10+0xc08] ;  /* 0x000c08000a077984 */ /* 0x000fe80000000400 */
[----:B------:R-:W1:Y:S01]  /*4710*/  LDS.U16 R8, [R10+0x808] ;  /* 0x000808000a087984 */ /* 0x000e620000000400 */
        /* <DEDUP_REMOVED lines=32> */
[--C-:B------:R-:W-:Y:S02]  /*4920*/  HADD2.F32 R76, -RZ, R5.reuse.H0_H0 ;  /* 0x20000005ff4c7230 */ /* 0x100fe40000004100 */
        /* <DEDUP_REMOVED lines=18> */
[----:B------:R-:W-:Y:S05]  /*4a50*/  @!P0 BRA `(.L_x_38) ;  /* 0x0000000000048947 */ /* 0x000fea0003800000 */
[----:B------:R-:W-:Y:S01]  /*4a60*/  BPT.TRAP 0x1 ;  /* 0x000000040000795c */ /* 0x000fe20000300000 */
.L_x_38:
        /* <DEDUP_REMOVED lines=8> */
.L_x_28:
[----:B------:R-:W-:-:S04]  /*4af0*/  IMAD.U32 R0, RZ, RZ, UR46 ;  /* 0x0000002eff007e24 */ /* 0x000fc8000f8e00ff */
[----:B------:R2:W-:Y:S01]  /*4b00*/  SYNCS.ARRIVE.TRANS64.A1T0 RZ, [R0+UR43], RZ ;  /* 0x000000ff00ff79a7 */ /* 0x0005e2000810002b */
[----:B------:R-:W-:Y:S05]  /*4b10*/  @!P0 BRA `(.L_x_39) ;  /* 0x0000000000048947 */ /* 0x000fea0003800000 */
[----:B------:R-:W-:Y:S01]  /*4b20*/  BPT.TRAP 0x1 ;  /* 0x000000040000795c */ /* 0x000fe20000300000 */
.L_x_39:
[----:B------:R-:W-:Y:S02]  /*4b30*/  UIADD3 UR6, UR39, UR50, URZ ;  /* 0x0000003227067290 */ /* 0x000fe4000fffe03f */
[----:B------:R-:W-:Y:S02]  /*4b40*/  UISETP.GT.U32.AND UP0, UPT, UR38, 0x1, UPT ;  /* 0x000000012600788c */ /* 0x000fe4000bf04070 */
[----:B------:R-:W-:-:S04]  /*4b50*/  UIMAD.WIDE.U32 UR4, UR6, 0x38e38e39, URZ ;  /* 0x38e38e39060478a5 */ /* 0x000fc8000f8e003f */
[----:B------:R-:W-:Y:S01]  /*4b60*/  USHF.R.U32.HI UR4, URZ, 0x1, UR5 ;  /* 0x000000013f047899 */ /* 0x000fe20008011605 */
[----:B------:R-:W-:-:S03]  /*4b70*/  PLOP3.LUT P0, PT, PT, PT, UP0, 0x80, 0x0 ;  /* 0x000000000000781c */ /* 0x000fc60003f0f008 */
[----:B------:R-:W-:-:S04]  /*4b80*/  UIMAD UR6, UR4, -0x9, UR6 ;  /* 0xfffffff7040678a4 */ /* 0x000fc8000f8e0206 */
[----:B------:R-:W-:-:S04]  /*4b90*/  ULEA UR6, UR6, UR42, 0x3 ;  /* 0x0000002a06067291 */ /* 0x000fc8000f8e183f */
[----:B------:R-:W-:-:S04]  /*4ba0*/  UIADD3 UR6, UR6, 0x48, URZ ;  /* 0x0000004806067890 */ /* 0x000fc8000fffe03f */
[----:B------:R-:W-:-:S09]  /*4bb0*/  UPRMT UR6, URZ, 0x654, UR6 ;  /* 0x000006543f067896 */ /* 0x000fd20008000006 */
[----:B------:R-:W-:Y:S01]  /*4bc0*/  SYNCS.ARRIVE.TRANS64.RED.A1T0 RZ, [UR6], RZ ;  /* 0x000000ffffff79a7 */ /* 0x000fe20008100406 */
[----:B------:R-:W-:Y:S05]  /*4bd0*/  @P0 BRA `(.L_x_40) ;  /* 0x0000000000040947 */ /* 0x000fea0003800000 */
[----:B------:R-:W-:Y:S01]  /*4be0*/  BPT.TRAP 0x1 ;  /* 0x000000040000795c */ /* 0x000fe20000300000 */
.L_x_40:
[----:B--2---:R-:W-:Y:S01]  /*4bf0*/  SHF.L.U32 R0, R73, 0x1f, RZ ;  /* 0x0000001f49007819 */ /* 0x004fe200000006ff */
[----:B------:R-:W-:Y:S01]  /*4c00*/  UIADD3 UR50, UR40, UR50, URZ ;  /* 0x0000003228327290 */ /* 0x000fe2000fffe03f */
[----:B01----:R-:W-:Y:S01]  /*4c10*/  IMAD.SHL.U32 R3, R22, 0x40, RZ ;  /* 0x0000004016037824 */ /* 0x003fe200078e00ff */
[----:B------:R-:W-:Y:S01]  /*4c20*/  UISETP.GE.U32.AND UP1, UPT, UR40, 0x9, UPT ;  /* 0x000000092800788c */ /* 0x000fe2000bf26070 */
[----:B------:R-:W0:Y:S01]  /*4c30*/  SYNCS.PHASECHK.TRANS64.TRYWAIT P0, [UR45+0x8], R0 ;  /* 0x00000800ff0075a7 */ /* 0x000e22000800016d */
[----:B------:R-:W-:Y:S02]  /*4c40*/  UISETP.GT.U32.AND UP0, UPT, UR50, 0x8, UPT ;  /* 0x000000083200788c */ /* 0x000fe4000bf04070 */
[----:B------:R-:W-:Y:S02]  /*4c50*/  UIMAD.WIDE.U32 UR4, UR50, 0x38e38e39, URZ ;  /* 0x38e38e39320478a5 */ /* 0x000fe4000f8e003f */
[----:B------:R-:W-:Y:S02]  /*4c60*/  UISETP.LT.U32.AND UP0, UPT, UR40, 0x9, UP0 ;  /* 0x000000092800788c */ /* 0x000fe40008701070 */
[----:B------:R-:W-:-:S02]  /*4c70*/  USHF.R.U32.HI UR4, URZ, 0x1, UR5 ;  /* 0x000000013f047899 */ /* 0x000fc40008011605 */
[----:B------:R-:W-:Y:S02]  /*4c80*/  USEL UR6, URZ, 0x1, !UP0 ;  /* 0x000000013f067887 */ /* 0x000fe4000c000000 */
[----:B------:R-:W-:Y:S02]  /*4c90*/  UIMAD UR50, UR4, -0x9, UR50 ;  /* 0xfffffff7043278a4 */ /* 0x000fe4000f8e0232 */
[----:B------:R-:W-:-:S04]  /*4ca0*/  ULOP3.LUT UR49, UR49, UR6, URZ, 0x3c, !UPT ;  /* 0x0000000631317292 */ /* 0x000fc8000f8e3c3f */
[----:B------:R-:W-:Y:S01]  /*4cb0*/  @UP1 ULOP3.LUT UR49, UR49, 0x1, UR4, 0x78, !UPT ;  /* 0x0000000131311892 */ /* 0x000fe2000f8e7804 */
[----:B0-----:R-:W-:Y:S11]  /*4cc0*/  @!P0 BRA `(.L_x_41) ;  /* 0x0000004400508947 */ /* 0x001ff60003800000 */
.L_x_147:
[----:B------:R-:W-:Y:S01]  /*4cd0*/  ULDC UR4, c[0x0][0x284] ;  /* 0x0000a10000047ab9 */ /* 0x000fe20000000800 */
[----:B------:R-:W-:Y:S01]  /*4ce0*/  IMAD.SHL.U32 R11, R19, 0x40, RZ ;  /* 0x00000040130b7824 */ /* 0x000fe200078e00ff */
[----:B------:R-:W-:Y:S01]  /*4cf0*/  ISETP.GE.AND P0, PT, R3, UR4, PT ;  /* 0x0000000403007c0c */ /* 0x000fe2000bf06270 */
[----:B------:R-:W-:-:S03]  /*4d00*/  ULDC UR4, c[0x0][0x288] ;  /* 0x0000a20000047ab9 */ /* 0x000fc60000000800 */
[----:B------:R-:W-:-:S13]  /*4d10*/  ISETP.GE.OR P0, PT, R11, UR4, P0 ;  /* 0x000000040b007c0c */ /* 0x000fda0008706670 */
[----:B------:R-:W-:Y:S05]  /*4d20*/  @P0 BRA `(.L_x_42) ;  /* 0x0000002400c40947 */ /* 0x000fea0003800000 */
[----:B------:R-:W1:Y:S01]  /*4d30*/  LDC.64 R8, c[0x0][0x7c8] ;  /* 0x0001f200ff087b82 */ /* 0x000e620000000a00 */
[----:B------:R-:W-:Y:S01]  /*4d40*/  SHF.R.S32.HI R10, RZ, 0x1f, R18 ;  /* 0x0000001fff0a7819 */ /* 0x000fe20000011412 */
[----:B------:R-:W-:Y:S01]  /*4d50*/  ULDC.64 UR4, c[0x0][0x7d0] ;  /* 0x0001f40000047ab9 */ /* 0x000fe20000000a00 */
[----:B------:R-:W-:Y:S01]  /*4d60*/  SHF.R.S32.HI R14, RZ, 0x1f, R11 ;  /* 0x0000001fff0e7819 */ /* 0x000fe2000001140b */
[----:B0-----:R-:W-:Y:S01]  /*4d70*/  IMAD.WIDE.U32 R4, R18, UR4, R58 ;  /* 0x0000000412047c25 */ /* 0x001fe2000f8e003a */
[----:B------:R-:W-:Y:S03]  /*4d80*/  BSSY B0, `(.L_x_42) ;  /* 0x000026b000007945 */ /* 0x000fe60003800000 */
[----:B------:R-:W-:Y:S01]  /*4d90*/  IMAD R7, R10, UR4, RZ ;  /* 0x000000040a077c24 */ /* 0x000fe2000f8e02ff */
[----:B------:R-:W-:Y:S01]  /*4da0*/  IADD3 R4, P0, R11, R4, RZ ;  /* 0x000000040b047210 */ /* 0x000fe20007f1e0ff */
[----:B------:R-:W-:-:S04]  /*4db0*/  IMAD.WIDE R12, R22, 0x40, R60 ;  /* 0x00000040160c7825 */ /* 0x000fc800078e023c */
[----:B------:R-:W-:Y:S01]  /*4dc0*/  IMAD R7, R18, UR5, R7 ;  /* 0x0000000512077c24 */ /* 0x000fe2000f8e0207 */
[----:B------:R-:W-:Y:S01]  /*4dd0*/  ULDC.64 UR4, c[0x0][0x7c0] ;  /* 0x0001f00000047ab9 */ /* 0x000fe20000000a00 */
[----:B------:R-:W-:-:S03]  /*4de0*/  IMAD.IADD R15, R62, 0x1, -R11 ;  /* 0x000000013e0f7824 */ /* 0x000fc600078e0a0b */
[----:B------:R-:W-:Y:S01]  /*4df0*/  IADD3.X R5, R14, R5, R7, P0, !PT ;  /* 0x000000050e057210 */ /* 0x000fe200007fe407 */
[-C--:B-1----:R-:W-:Y:S02]  /*4e00*/  IMAD R0, R13, R8.reuse, RZ ;  /* 0x000000080d007224 */ /* 0x082fe400078e02ff */
[----:B------:R-:W-:-:S04]  /*4e10*/  IMAD.WIDE.U32 R4, R12, R8, R4 ;  /* 0x000000080c047225 */ /* 0x000fc800078e0004 */
[----:B------:R-:W-:Y:S01]  /*4e20*/  IMAD R7, R12, R9, R0 ;  /* 0x000000090c077224 */ /* 0x000fe200078e0200 */
[----:B------:R-:W-:Y:S02]  /*4e30*/  LEA R6, P0, R8, R4, 0x3 ;  /* 0x0000000408067211 */ /* 0x000fe400078018ff */
[----:B------:R-:W-:Y:S01]  /*4e40*/  IADD3 R4, P1, R4, UR4, RZ ;  /* 0x0000000404047c10 */ /* 0x000fe2000ff3e0ff */
[----:B------:R-:W-:Y:S01]  /*4e50*/  IMAD.IADD R5, R5, 0x1, R7 ;  /* 0x0000000105057824 */ /* 0x000fe200078e0207 */
[----:B------:R-:W-:-:S04]  /*4e60*/  IADD3 R6, P2, R6, UR4, RZ ;  /* 0x0000000406067c10 */ /* 0x000fc8000ff5e0ff */
[----:B------:R-:W-:Y:S02]  /*4e70*/  LEA.HI.X R0, R8, R5, R9, 0x3, P0 ;  /* 0x0000000508007211 */ /* 0x000fe400000f1c09 */
[----:B-----5:R-:W-:Y:S02]  /*4e80*/  FSETP.NEU.AND P0, PT, R57, RZ, PT ;  /* 0x000000ff3900720b */ /* 0x020fe40003f0d000 */
[----:B------:R-:W-:Y:S02]  /*4e90*/  IADD3.X R5, R5, UR5, RZ, P1, !PT ;  /* 0x0000000505057c10 */ /* 0x000fe40008ffe4ff */
[----:B------:R-:W-:Y:S01]  /*4ea0*/  IADD3.X R7, R0, UR5, RZ, P2, !PT ;  /* 0x0000000500077c10 */ /* 0x000fe200097fe4ff */
[----:B------:R-:W-:-:S08]  /*4eb0*/  IMAD.IADD R0, R70, 0x1, -R3 ;  /* 0x0000000146007824 */ /* 0x000fd000078e0a03 */
[----:B------:R-:W-:Y:S05]  /*4ec0*/  @!P0 BRA `(.L_x_43) ;  /* 0x0000001c00188947 */ /* 0x000fea0003800000 */
[----:B------:R-:W0:Y:S01]  /*4ed0*/  LDC.64 R20, c[0x0][0x7b0] ;  /* 0x0001ec00ff147b82 */ /* 0x000e220000000a00 */
[----:B------:R-:W-:Y:S01]  /*4ee0*/  ULDC.64 UR4, c[0x0][0x7b8] ;  /* 0x0001ee0000047ab9 */ /* 0x000fe20000000a00 */
[----:B------:R-:W-:Y:S01]  /*4ef0*/  BSSY B1, `(.L_x_44) ;  /* 0x0000011000017945 */ /* 0x000fe20003800000 */
[----:B------:R-:W-:-:S04]  /*4f00*/  IMAD.WIDE.U32 R8, R18, UR4, R58 ;  /* 0x0000000412087c25 */ /* 0x000fc8000f8e003a */
[----:B------:R-:W-:Y:S01]  /*4f10*/  IMAD R3, R10, UR4, RZ ;  /* 0x000000040a037c24 */ /* 0x000fe2000f8e02ff */
[----:B------:R-:W1:Y:S01]  /*4f20*/  LDC.64 R64, c[0x0][0x7a8] ;  /* 0x0001ea00ff407b82 */ /* 0x000e620000000a00 */
[----:B------:R-:W-:Y:S02]  /*4f30*/  IADD3 R10, P0, R11, R8, RZ ;  /* 0x000000080b0a7210 */ /* 0x000fe40007f1e0ff */
[----:B------:R-:W-:-:S05]  /*4f40*/  IMAD R3, R18, UR5, R3 ;  /* 0x0000000512037c24 */ /* 0x000fca000f8e0203 */
[----:B------:R-:W-:Y:S02]  /*4f50*/  IADD3.X R11, R14, R9, R3, P0, !PT ;  /* 0x000000090e0b7210 */ /* 0x000fe400007fe403 */
[----:B------:R-:W-:-:S04]  /*4f60*/  ISETP.GE.AND P0, PT, R15, 0x1, PT ;  /* 0x000000010f00780c */ /* 0x000fc80003f06270 */
[----:B------:R-:W-:Y:S01]  /*4f70*/  ISETP.LT.OR P3, PT, R0, 0x1, !P0 ;  /* 0x000000010000780c */ /* 0x000fe20004761670 */
[-C--:B0-----:R-:W-:Y:S02]  /*4f80*/  IMAD R3, R13, R20.reuse, RZ ;  /* 0x000000140d037224 */ /* 0x081fe400078e02ff */
[----:B------:R-:W-:-:S04]  /*4f90*/  IMAD.WIDE.U32 R8, R12, R20, R10 ;  /* 0x000000140c087225 */ /* 0x000fc800078e000a */
[----:B------:R-:W-:Y:S01]  /*4fa0*/  IMAD R3, R12, R21, R3 ;  /* 0x000000150c037224 */ /* 0x000fe200078e0203 */
[----:B-1----:R-:W-:-:S04]  /*4fb0*/  IADD3 R8, P1, R8, R64, RZ ;  /* 0x0000004008087210 */ /* 0x002fc80007f3e0ff */
[--C-:B------:R-:W-:Y:S02]  /*4fc0*/  IADD3.X R9, R65, R9, R3.reuse, P1, !PT ;  /* 0x0000000941097210 */ /* 0x100fe40000ffe403 */
[----:B------:R-:W-:Y:S01]  /*4fd0*/  PRMT R3, RZ, 0x7610, R3 ;  /* 0x00007610ff037816 */ /* 0x000fe20000000003 */
[----:B------:R-:W-:Y:S06]  /*4fe0*/  @P3 BRA `(.L_x_45) ;  /* 0x0000000000043947 */ /* 0x000fec0003800000 */
[----:B------:R0:W5:Y:S02]  /*4ff0*/  LDG.E.U8 R3, desc[UR54][R8.64] ;  /* 0x0000003608037981 */ /* 0x000164000c1e1100 */
.L_x_45:
[----:B------:R-:W-:Y:S05]  /*5000*/  BSYNC B1 ;  /* 0x0000000000017941 */ /* 0x000fea0003800000 */
.L_x_44:
[----:B-----5:R-:W-:Y:S01]  /*5010*/  LOP3.LUT R3, R3, 0xff, RZ, 0xc0, !PT ;  /* 0x000000ff03037812 */ /* 0x020fe200078ec0ff */
[----:B------:R-:W-:Y:S01]  /*5020*/  BSSY B1, `(.L_x_46) ;  /* 0x000000c000017945 */ /* 0x000fe20003800000 */
[----:B------:R-:W-:Y:S02]  /*5030*/  ISETP.GE.AND P1, PT, R15, 0x2, PT ;  /* 0x000000020f00780c */ /* 0x000fe40003f26270 */
[----:B------:R-:W-:Y:S02]  /*5040*/  F2FP.F16.E4M3.UNPACK_B R3, R3 ;  /* 0x00000003ff03723e */ /* 0x000fe400020006ff */
[----:B------:R-:W-:-:S03]  /*5050*/  ISETP.LT.OR P2, PT, R0, 0x1, !P1 ;  /* 0x000000010000780c */ /* 0x000fc60004f41670 */
[----:B------:R-:W-:-:S05]  /*5060*/  HADD2.F32 R14, -RZ, R3.H0_H0 ;  /* 0x20000003ff0e7230 */ /* 0x000fca0000004100 */
[----:B------:R-:W-:-:S04]  /*5070*/  FMUL R3, R14, R57 ;  /* 0x000000390e037220 */ /* 0x000fc80000400000 */
[----:B------:R-:W-:-:S05]  /*5080*/  FFMA R3, R24, R56, R3 ;  /* 0x0000003818037223 */ /* 0x000fca0000000003 */
[----:B------:R-:W-:Y:S02]  /*5090*/  F2FP.SATFINITE.E4M3.F32.PACK_AB_MERGE_C R19, RZ, R3, RZ ;  /* 0x00000003ff13723e */ /* 0x000fe400048070ff */
[----:B------:R-:W-:-:S03]  /*50a0*/  PRMT R3, RZ, 0x7610, R3 ;  /* 0x00007610ff037816 */ /* 0x000fc60000000003 */
[----:B------:R1:W-:Y:S01]  /*50b0*/  @!P3 STG.E.U8 desc[UR54][R4.64], R19 ;  /* 0x000000130400b986 */ /* 0x0003e2000c101136 */
[----:B------:R-:W-:Y:S05]  /*50c0*/  @P2 BRA `(.L_x_47) ;  /* 0x0000000000042947 */ /* 0x000fea0003800000 */
[----:B------:R2:W5:Y:S02]  /*50d0*/  LDG.E.U8 R3, desc[UR54][R8.64+0x1] ;  /* 0x0000013608037981 */ /* 0x000564000c1e1100 */
.L_x_47:
[----:B------:R-:W-:Y:S05]  /*50e0*/  BSYNC B1 ;  /* 0x0000000000017941 */ /* 0x000fea0003800000 */
.L_x_46:
[----:B-----5:R-:W-:Y:S01]  /*50f0*/  LOP3.LUT R3, R3, 0xff, RZ, 0xc0, !PT ;  /* 0x000000ff03037812 */ /* 0x020fe200078ec0ff */
[----:B------:R-:W-:Y:S01]  /*5100*/  BSSY B1, `(.L_x_48) ;  /* 0x0000012000017945 */ /* 0x000fe20003800000 */
[----:B-1----:R-:W-:Y:S02]  /*5110*/  IADD3 R19, P3, R12, 0x8, RZ ;  /* 0x000000080c137810 */ /* 0x002fe40007f7e0ff */
[----:B------:R-:W-:Y:S02]  /*5120*/  F2FP.F16.E4M3.UNPACK_B R3, R3 ;  /* 0x00000003ff03723e */ /* 0x000fe400020006ff */
[----:B------:R-:W-:Y:S01]  /*5130*/  ISETP.LT.OR P0, PT, R0, 0x9, !P0 ;  /* 0x000000090000780c */ /* 0x000fe20004701670 */
[----:B------:R-:W-:Y:S02]  /*5140*/  IMAD.X R13, RZ, RZ, R13, P3 ;  /* 0x000000ffff0d7224 */ /* 0x000fe400018e060d */
[----:B------:R-:W-:Y:S01]  /*5150*/  HADD2.F32 R12, -RZ, R3.H0_H0 ;  /* 0x20000003ff0c7230 */ /* 0x000fe20000004100 */
[----:B------:R-:W-:Y:S01]  /*5160*/  PRMT R3, RZ, 0x7610, R3 ;  /* 0x00007610ff037816 */ /* 0x000fe20000000003 */
[----:B------:R-:W-:-:S02]  /*5170*/  IMAD R14, R13, R20, RZ ;  /* 0x000000140d0e7224 */ /* 0x000fc400078e02ff */
[----:B------:R-:W-:-:S04]  /*5180*/  IMAD.WIDE.U32 R10, R19, R20, R10 ;  /* 0x00000014130a7225 */ /* 0x000fc800078e000a */
[----:B------:R-:W-:Y:S01]  /*5190*/  FMUL R12, R12, R57 ;  /* 0x000000390c0c7220 */ /* 0x000fe20000400000 */
[----:B------:R-:W-:-:S03]  /*51a0*/  IMAD R14, R19, R21, R14 ;  /* 0x00000015130e7224 */ /* 0x000fc600078e020e */
[----:B------:R-:W-:Y:S01]  /*51b0*/  FFMA R12, R25, R56, R12 ;  /* 0x00000038190c7223 */ /* 0x000fe2000000000c */
[----:B------:R-:W-:-:S04]  /*51c0*/  IADD3 R10, P3, R10, R64, RZ ;  /* 0x000000400a0a7210 */ /* 0x000fc80007f7e0ff */
[----:B------:R-:W-:Y:S02]  /*51d0*/  F2FP.SATFINITE.E4M3.F32.PACK_AB_MERGE_C R13, RZ, R12, RZ ;  /* 0x0000000cff0d723e */ /* 0x000fe400048070ff */
[----:B------:R-:W-:-:S03]  /*51e0*/  IADD3.X R11, R65, R11, R14, P3, !PT ;  /* 0x0000000b410b7210 */ /* 0x000fc60001ffe40e */
[----:B------:R1:W-:Y:S01]  /*51f0*/  @!P2 STG.E.U8 desc[UR54][R4.64+0x1], R13 ;  /* 0x0000010d0400a986 */ /* 0x0003e2000c101136 */
[----:B------:R-:W-:Y:S05]  /*5200*/  @P0 BRA `(.L_x_49) ;  /* 0x0000000000040947 */ /* 0x000fea0003800000 */
[----:B------:R3:W5:Y:S02]  /*5210*/  LDG.E.U8 R3, desc[UR54][R10.64] ;  /* 0x000000360a037981 */ /* 0x000764000c1e1100 */
.L_x_49:
[----:B------:R-:W-:Y:S05]  /*5220*/  BSYNC B1 ;  /* 0x0000000000017941 */ /* 0x000fea0003800000 */
.L_x_48:
[----:B-----5:R-:W-:Y:S01]  /*5230*/  LOP3.LUT R3, R3, 0xff, RZ, 0xc0, !PT ;  /* 0x000000ff03037812 */ /* 0x020fe200078ec0ff */
[----:B------:R-:W-:Y:S01]  /*5240*/  BSSY B1, `(.L_x_50) ;  /* 0x000000b000017945 */ /* 0x000fe20003800000 */
[----:B------:R-:W-:Y:S02]  /*5250*/  ISETP.LT.OR P1, PT, R0, 0x9, !P1 ;  /* 0x000000090000780c */ /* 0x000fe40004f21670 */
[----:B------:R-:W-:-:S05]  /*5260*/  F2FP.F16.E4M3.UNPACK_B R3, R3 ;  /* 0x00000003ff03723e */ /* 0x000fca00020006ff */
[----:B------:R-:W-:-:S05]  /*5270*/  HADD2.F32 R12, -RZ, R3.H0_H0 ;  /* 0x20000003ff0c7230 */ /* 0x000fca0000004100 */
[----:B------:R-:W-:-:S04]  /*5280*/  FMUL R3, R12, R57 ;  /* 0x000000390c037220 */ /* 0x000fc80000400000 */
[----:B------:R-:W-:-:S05]  /*5290*/  FFMA R3, R26, R56, R3 ;  /* 0x000000381a037223 */ /* 0x000fca0000000003 */
[----:B-1----:R-:W-:Y:S02]  /*52a0*/  F2FP.SATFINITE.E4M3.F32.PACK_AB_MERGE_C R13, RZ, R3, RZ ;  /* 0x00000003ff0d723e */ /* 0x002fe400048070ff */
[----:B------:R-:W-:-:S03]  /*52b0*/  PRMT R3, RZ, 0x7610, R3 ;  /* 0x00007610ff037816 */ /* 0x000fc60000000003 */
[----:B------:R1:W-:Y:S01]  /*52c0*/  @!P0 STG.E.U8 desc[UR54][R6.64], R13 ;  /* 0x0000000d06008986 */ /* 0x0003e2000c101136 */
[----:B------:R-:W-:Y:S05]  /*52d0*/  @P1 BRA `(.L_x_51) ;  /* 0x0000000000041947 */ /* 0x000fea0003800000 */
[----:B------:R4:W5:Y:S02]  /*52e0*/  LDG.E.U8 R3, desc[UR54][R10.64+0x1] ;  /* 0x000001360a037981 */ /* 0x000964000c1e1100 */
.L_x_51:
[----:B------:R-:W-:Y:S05]  /*52f0*/  BSYNC B1 ;  /* 0x0000000000017941 */ /* 0x000fea0003800000 */
.L_x_50:
[----:B-----5:R-:W-:Y:S01]  /*5300*/  LOP3.LUT R3, R3, 0xff, RZ, 0xc0, !PT ;  /* 0x000000ff03037812 */ /* 0x020fe200078ec0ff */
[----:B------:R-:W-:Y:S01]  /*5310*/  BSSY B1, `(.L_x_52) ;  /* 0x000000c000017945 */ /* 0x000fe20003800000 */
[----:B------:R-:W-:Y:S02]  /*5320*/  ISETP.GE.AND P0, PT, R15, 0x9, PT ;  /* 0x000000090f00780c */ /* 0x000fe40003f06270 */
[----:B------:R-:W-:Y:S02]  /*5330*/  F2FP.F16.E4M3.UNPACK_B R3, R3 ;  /* 0x00000003ff03723e */ /* 0x000fe400020006ff */
[----:B------:R-:W-:-:S03]  /*5340*/  ISETP.LT.OR P2, PT, R0, 0x1, !P0 ;  /* 0x000000010000780c */ /* 0x000fc60004741670 */
[----:B------:R-:W-:Y:S01]  /*5350*/  HADD2.F32 R12, -RZ, R3.H0_H0 ;  /* 0x20000003ff0c7230 */ /* 0x000fe20000004100 */
[----:B------:R-:W-:-:S04]  /*5360*/  PRMT R3, RZ, 0x7610, R3 ;  /* 0x00007610ff037816 */ /* 0x000fc80000000003 */
[----:B------:R-:W-:-:S04]  /*5370*/  FMUL R12, R12, R57 ;  /* 0x000000390c0c7220 */ /* 0x000fc80000400000 */
[----:B------:R-:W-:-:S05]  /*5380*/  FFMA R12, R27, R56, R12 ;  /* 0x000000381b0c7223 */ /* 0x000fca000000000c */
[----:B-1----:R-:W-:-:S05]  /*5390*/  F2FP.SATFINITE.E4M3.F32.PACK_AB_MERGE_C R13, RZ, R12, RZ ;  /* 0x0000000cff0d723e */ /* 0x002fca00048070ff */
[----:B------:R1:W-:Y:S01]  /*53a0*/  @!P1 STG.E.U8 desc[UR54][R6.64+0x1], R13 ;  /* 0x0000010d06009986 */ /* 0x0003e2000c101136 */
[----:B------:R-:W-:Y:S05]  /*53b0*/  @P2 BRA `(.L_x_53) ;  /* 0x0000000000042947 */ /* 0x000fea0003800000 */
[----:B------:R0:W5:Y:S02]  /*53c0*/  LDG.E.U8 R3, desc[UR54][R8.64+0x8] ;  /* 0x0000083608037981 */ /* 0x000164000c1e1100 */
.L_x_53:
[----:B------:R-:W-:Y:S05]  /*53d0*/  BSYNC B1 ;  /* 0x0000000000017941 */ /* 0x000fea0003800000 */
.L_x_52:
        /* <DEDUP_REMOVED lines=13> */
.L_x_55:
[----:B------:R-:W-:Y:S05]  /*54b0*/  BSYNC B1 ;  /* 0x0000000000017941 */ /* 0x000fea0003800000 */
.L_x_54:
[----:B-----5:R-:W-:Y:S01]  /*54c0*/  LOP3.LUT R3, R3, 0xff, RZ, 0xc0, !PT ;  /* 0x000000ff03037812 */ /* 0x020fe200078ec0ff */
[----:B------:R-:W-:Y:S01]  /*54d0*/  BSSY B1, `(.L_x_56) ;  /* 0x000000b000017945 */ /* 0x000fe20003800000 */
[----:B------:R-:W-:Y:S02]  /*54e0*/  ISETP.LT.OR P0, PT, R0, 0x9, !P0 ;  /* 0x000000090000780c */ /* 0x000fe40004701670 */
[----:B------:R-:W-:-:S05]  /*54f0*/  F2FP.F16.E4M3.UNPACK_B R3, R3 ;  /* 0x00000003ff03723e */ /* 0x000fca00020006ff */
        /* <DEDUP_REMOVED lines=8> */
.L_x_57:
[----:B------:R-:W-:Y:S05]  /*5580*/  BSYNC B1 ;  /* 0x0000000000017941 */ /* 0x000fea0003800000 */
.L_x_56:
        /* <DEDUP_REMOVED lines=12> */
.L_x_59:
[----:B------:R-:W-:Y:S05]  /*5650*/  BSYNC B1 ;  /* 0x0000000000017941 */ /* 0x000fea0003800000 */
.L_x_58:
        /* <DEDUP_REMOVED lines=13> */
.L_x_61:
[----:B------:R-:W-:Y:S05]  /*5730*/  BSYNC B1 ;  /* 0x0000000000017941 */ /* 0x000fea0003800000 */
.L_x_60:
        /* <DEDUP_REMOVED lines=13> */
.L_x_63:
[----:B------:R-:W-:Y:S05]  /*5810*/  BSYNC B1 ;  /* 0x0000000000017941 */ /* 0x000fea0003800000 */
.L_x_62:
        /* <DEDUP_REMOVED lines=12> */
.L_x_65:
[----:B------:R-:W-:Y:S05]  /*58e0*/  BSYNC B1 ;  /* 0x0000000000017941 */ /* 0x000fea0003800000 */
.L_x_64:
        /* <DEDUP_REMOVED lines=12> */
.L_x_67:
[----:B------:R-:W-:Y:S05]  /*59b0*/  BSYNC B1 ;  /* 0x0000000000017941 */ /* 0x000fea0003800000 */
.L_x_66:
        /* <DEDUP_REMOVED lines=13> */
.L_x_69:
[----:B------:R-:W-:Y:S05]  /*5a90*/  BSYNC B1 ;  /* 0x0000000000017941 */ /* 0x000fea0003800000 */
.L_x_68:
        /* <DEDUP_REMOVED lines=13> */
.L_x_71:
[----:B------:R-:W-:Y:S05]  /*5b70*/  BSYNC B1 ;  /* 0x0000000000017941 */ /* 0x000fea0003800000 */
.L_x_70:
        /* <DEDUP_REMOVED lines=12> */
.L_x_73:
[----:B------:R-:W-:Y:S05]  /*5c40*/  BSYNC B1 ;  /* 0x0000000000017941 */ /* 0x000fea0003800000 */
.L_x_72:
        /* <DEDUP_REMOVED lines=12> */
.L_x_75:
[----:B------:R-:W-:Y:S05]  /*5d10*/  BSYNC B1 ;  /* 0x0000000000017941 */ /* 0x000fea0003800000 */
.L_x_74:
        /* <DEDUP_REMOVED lines=13> */
.L_x_77:
[----:B------:R-:W-:Y:S05]  /*5df0*/  BSYNC B1 ;  /* 0x0000000000017941 */ /* 0x000fea0003800000 */
.L_x_76:
        /* <DEDUP_REMOVED lines=13> */
.L_x_79:
[----:B------:R-:W-:Y:S05]  /*5ed0*/  BSYNC B1 ;  /* 0x0000000000017941 */ /* 0x000fea0003800000 */
.L_x_78:
        /* <DEDUP_REMOVED lines=12> */
.L_x_81:
[----:B------:R-:W-:Y:S05]  /*5fa0*/  BSYNC B1 ;  /* 0x0000000000017941 */ /* 0x000fea0003800000 */
.L_x_80:
        /* <DEDUP_REMOVED lines=12> */
.L_x_83:
[----:B------:R-:W-:Y:S05]  /*6070*/  BSYNC B1 ;  /* 0x0000000000017941 */ /* 0x000fea0003800000 */
.L_x_82:
        /* <DEDUP_REMOVED lines=13> */
.L_x_85:
[----:B------:R-:W-:Y:S05]  /*6150*/  BSYNC B1 ;  /* 0x0000000000017941 */ /* 0x000fea0003800000 */
.L_x_84:
        /* <DEDUP_REMOVED lines=13> */
.L_x_87:
[----:B------:R-:W-:Y:S05]  /*6230*/  BSYNC B1 ;  /* 0x0000000000017941 */ /* 0x000fea0003800000 */
.L_x_86:
        /* <DEDUP_REMOVED lines=12> */
.L_x_89:
[----:B------:R-:W-:Y:S05]  /*6300*/  BSYNC B1 ;  /* 0x0000000000017941 */ /* 0x000fea0003800000 */
.L_x_88:
        /* <DEDUP_REMOVED lines=12> */
.L_x_91:
[----:B------:R-:W-:Y:S05]  /*63d0*/  BSYNC B1 ;  /* 0x0000000000017941 */ /* 0x000fea0003800000 */
.L_x_90:
        /* <DEDUP_REMOVED lines=13> */
.L_x_93:
[----:B------:R-:W-:Y:S05]  /*64b0*/  BSYNC B1 ;  /* 0x0000000000017941 */ /* 0x000fea0003800000 */
.L_x_92:
        /* <DEDUP_REMOVED lines=13> */
.L_x_95:
[----:B------:R-:W-:Y:S05]  /*6590*/  BSYNC B1 ;  /* 0x0000000000017941 */ /* 0x000fea0003800000 */
.L_x_94:
        /* <DEDUP_REMOVED lines=12> */
.L_x_97:
[----:B------:R-:W-:Y:S05]  /*6660*/  BSYNC B1 ;  /* 0x0000000000017941 */ /* 0x000fea0003800000 */
.L_x_96:
        /* <DEDUP_REMOVED lines=12> */
.L_x_99:
[----:B------:R-:W-:Y:S05]  /*6730*/  BSYNC B1 ;  /* 0x0000000000017941 */ /* 0x000fea0003800000 */
.L_x_98:
        /* <DEDUP_REMOVED lines=13> */
.L_x_101:
[----:B------:R-:W-:Y:S05]  /*6810*/  BSYNC B1 ;  /* 0x0000000000017941 */ /* 0x000fea0003800000 */
.L_x_100:
        /* <DEDUP_REMOVED lines=13> */
.L_x_103:
[----:B------:R-:W-:Y:S05]  /*68f0*/  BSYNC B1 ;  /* 0x0000000000017941 */ /* 0x000fea0003800000 */
.L_x_102:
[----:B-----5:R-:W-:Y:S01]  /*6900*/  LOP3.LUT R3, R3, 0xff, RZ, 0xc0, !PT ;  /* 0x000000ff03037812 */ /* 0x020fe200078ec0ff */
[----:B------:R-:W-:Y:S01]  /*6910*/  BSSY B1, `(.L_x_104) ;  /* 0x000000b000017945 */ /* 0x000fe20003800000 */
[----:B------:R-:W-:Y:S02]  /*6920*/  ISETP.LT.OR P0, PT, R0, 0x9, !P0 ;  /* 0x000000090000780c */ /* 0x000fe40004701670 */
[----:B------:R-:W-:-:S05]  /*6930*/  F2FP.F16.E4M3.UNPACK_B R3, R3 ;  /* 0x00000003ff03723e */ /* 0x000fca00020006ff */
[----:B0-2---:R-:W-:Y:S01]  /*6940*/  HADD2.F32 R8, -RZ, R3.H0_H0 ;  /* 0x20000003ff087230 */ /* 0x005fe20000004100 */
[----:B------:R-:W-:-:S04]  /*6950*/  PRMT R3, RZ, 0x7610, R3 ;  /* 0x00007610ff037816 */ /* 0x000fc80000000003 */
[----:B------:R-:W-:-:S04]  /*6960*/  FMUL R8, R8, R57 ;  /* 0x0000003908087220 */ /* 0x000fc80000400000 */
[----:B------:R-:W-:-:S05]  /*6970*/  FFMA R8, R53, R56, R8 ;  /* 0x0000003835087223 */ /* 0x000fca0000000008 */
[----:B------:R-:W-:-:S05]  /*6980*/  F2FP.SATFINITE.E4M3.F32.PACK_AB_MERGE_C R9, RZ, R8, RZ ;  /* 0x00000008ff09723e */ /* 0x000fca00048070ff */
[----:B------:R0:W-:Y:S01]  /*6990*/  @!P3 STG.E.U8 desc[UR54][R4.64+0x39], R9 ;  /* 0x000039090400b986 */ /* 0x0001e2000c101136 */
[----:B------:R-:W-:Y:S05]  /*69a0*/  @P0 BRA `(.L_x_105) ;  /* 0x0000000000040947 */ /* 0x000fea0003800000 */
[----:B------:R2:W5:Y:S02]  /*69b0*/  LDG.E.U8 R3, desc[UR54][R10.64+0x38] ;  /* 0x000038360a037981 */ /* 0x000564000c1e1100 */
.L_x_105:
[----:B------:R-:W-:Y:S05]  /*69c0*/  BSYNC B1 ;  /* 0x0000000000017941 */ /* 0x000fea0003800000 */
.L_x_104:
[----:B-----5:R-:W-:Y:S01]  /*69d0*/  LOP3.LUT R3, R3, 0xff, RZ, 0xc0, !PT ;  /* 0x000000ff03037812 */ /* 0x020fe200078ec0ff */
[----:B------:R-:W-:Y:S01]  /*69e0*/  BSSY B1, `(.L_x_106) ;  /* 0x000000b000017945 */ /* 0x000fe20003800000 */
[----:B------:R-:W-:Y:S02]  /*69f0*/  ISETP.LT.OR P1, PT, R0, 0x9, !P1 ;  /* 0x000000090000780c */ /* 0x000fe40004f21670 */
[----:B------:R-:W-:Y:S02]  /*6a00*/  F2FP.F16.E4M3.UNPACK_B R3, R3 ;  /* 0x00000003ff03723e */ /* 0x000fe400020006ff */
[----:B------:R-:W-:-:S03]  /*6a10*/  PRMT R0, RZ, 0x7610, R0 ;  /* 0x00007610ff007816 */ /* 0x000fc60000000000 */
[----:B01----:R-:W-:-:S05]  /*6a20*/  HADD2.F32 R4, -RZ, R3.H0_H0 ;  /* 0x20000003ff047230 */ /* 0x003fca0000004100 */
[----:B------:R-:W-:-:S04]  /*6a30*/  FMUL R3, R4, R57 ;  /* 0x0000003904037220 */ /* 0x000fc80000400000 */
[----:B------:R-:W-:-:S05]  /*6a40*/  FFMA R3, R54, R56, R3 ;  /* 0x0000003836037223 */ /* 0x000fca0000000003 */
[----:B------:R-:W-:-:S05]  /*6a50*/  F2FP.SATFINITE.E4M3.F32.PACK_AB_MERGE_C R3, RZ, R3, RZ ;  /* 0x00000003ff03723e */ /* 0x000fca00048070ff */
[----:B------:R0:W-:Y:S01]  /*6a60*/  @!P0 STG.E.U8 desc[UR54][R6.64+0x38], R3 ;  /* 0x0000380306008986 */ /* 0x0001e2000c101136 */
[----:B------:R-:W-:Y:S05]  /*6a70*/  @P1 BRA `(.L_x_107) ;  /* 0x0000000000041947 */ /* 0x000fea0003800000 */
[----:B------:R1:W5:Y:S02]  /*6a80*/  LDG.E.U8 R0, desc[UR54][R10.64+0x39] ;  /* 0x000039360a007981 */ /* 0x000364000c1e1100 */
.L_x_107:
[----:B------:R-:W-:Y:S05]  /*6a90*/  BSYNC B1 ;  /* 0x0000000000017941 */ /* 0x000fea0003800000 */
.L_x_106:
[----:B------:R-:W-:Y:S05]  /*6aa0*/  @P1 BRA `(.L_x_108) ;  /* 0x0000000800601947 */ /* 0x000fea0003800000 */
[----:B-----5:R-:W-:-:S04]  /*6ab0*/  LOP3.LUT R0, R0, 0xff, RZ, 0xc0, !PT ;  /* 0x000000ff00007812 */ /* 0x020fc800078ec0ff */
[----:B------:R-:W-:-:S05]  /*6ac0*/  F2FP.F16.E4M3.UNPACK_B R0, R0 ;  /* 0x00000000ff00723e */ /* 0x000fca00020006ff */
[----:B------:R-:W-:-:S05]  /*6ad0*/  HADD2.F32 R0, -RZ, R0.H0_H0 ;  /* 0x20000000ff007230 */ /* 0x000fca0000004100 */
[----:B------:R-:W-:-:S04]  /*6ae0*/  FMUL R0, R0, R57 ;  /* 0x0000003900007220 */ /* 0x000fc80000400000 */
[----:B------:R-:W-:-:S05]  /*6af0*/  FFMA R0, R55, R56, R0 ;  /* 0x0000003837007223 */ /* 0x000fca0000000000 */
[----:B0-----:R-:W-:-:S05]  /*6b00*/  F2FP.SATFINITE.E4M3.F32.PACK_AB_MERGE_C R3, RZ, R0, RZ ;  /* 0x00000000ff03723e */ /* 0x001fca00048070ff */
[----:B------:R0:W-:Y:S01]  /*6b10*/  STG.E.U8 desc[UR54][R6.64+0x39], R3 ;  /* 0x0000390306007986 */ /* 0x0001e2000c101136 */
[----:B------:R-:W-:Y:S05]  /*6b20*/  BRA `(.L_x_108) ;  /* 0x0000000800407947 */ /* 0x000fea0003800000 */
.L_x_43:
[C---:B------:R-:W-:Y:S01]  /*6b30*/  ISETP.GE.AND P1, PT, R15.reuse, 0x1, PT ;  /* 0x000000010f00780c */ /* 0x040fe20003f26270 */
[-C--:B------:R-:W-:Y:S01]  /*6b40*/  FMUL R24, R24, R56.reuse ;  /* 0x0000003818187220 */ /* 0x080fe20000400000 */
[----:B------:R-:W-:Y:S01]  /*6b50*/  ISETP.GE.AND P3, PT, R15, 0x2, PT ;  /* 0x000000020f00780c */ /* 0x000fe20003f66270 */
[-C--:B------:R-:W-:Y:S01]  /*6b60*/  FMUL R25, R25, R56.reuse ;  /* 0x0000003819197220 */ /* 0x080fe20000400000 */
[----:B------:R-:W-:Y:S01]  /*6b70*/  ISETP.LT.OR P2, PT, R0, 0x1, !P1 ;  /* 0x000000010000780c */ /* 0x000fe20004f41670 */
[-C--:B------:R-:W-:Y:S01]  /*6b80*/  FMUL R26, R26, R56.reuse ;  /* 0x000000381a1a7220 */ /* 0x080fe20000400000 */
[C---:B------:R-:W-:Y:S01]  /*6b90*/  ISETP.LT.OR P5, PT, R0.reuse, 0x1, !P3 ;  /* 0x000000010000780c */ /* 0x040fe20005fa1670 */
[-C--:B------:R-:W-:Y:S01]  /*6ba0*/  FMUL R27, R27, R56.reuse ;  /* 0x000000381b1b7220 */ /* 0x080fe20000400000 */
[----:B------:R-:W-:Y:S01]  /*6bb0*/  ISETP.LT.OR P1, PT, R0, 0x9, !P1 ;  /* 0x000000090000780c */ /* 0x000fe20004f21670 */
[----:B------:R-:W-:Y:S01]  /*6bc0*/  FMUL R28, R28, R56 ;  /* 0x000000381c1c7220 */ /* 0x000fe20000400000 */
[----:B------:R-:W-:Y:S01]  /*6bd0*/  F2FP.SATFINITE.E4M3.F32.PACK_AB_MERGE_C R3, RZ, R24, RZ ;  /* 0x00000018ff03723e */ /* 0x000fe200048070ff */
[-C--:B------:R-:W-:Y:S01]  /*6be0*/  FMUL R29, R29, R56.reuse ;  /* 0x000000381d1d7220 */ /* 0x080fe20000400000 */
[----:B------:R-:W-:Y:S01]  /*6bf0*/  ISETP.GE.AND P0, PT, R15, 0x9, PT ;  /* 0x000000090f00780c */ /* 0x000fe20003f06270 */
[-C--:B------:R-:W-:Y:S01]  /*6c00*/  FMUL R30, R30, R56.reuse ;  /* 0x000000381e1e7220 */ /* 0x080fe20000400000 */
[----:B------:R-:W-:Y:S01]  /*6c10*/  F2FP.SATFINITE.E4M3.F32.PACK_AB_MERGE_C R25, RZ, R25, RZ ;  /* 0x00000019ff19723e */ /* 0x000fe200048070ff */
[----:B------:R-:W-:Y:S01]  /*6c20*/  FMUL R31, R31, R56 ;  /* 0x000000381f1f7220 */ /* 0x000fe20000400000 */
[----:B------:R-:W-:Y:S01]  /*6c30*/  F2FP.SATFINITE.E4M3.F32.PACK_AB_MERGE_C R9, RZ, R26, RZ ;  /* 0x0000001aff09723e */ /* 0x000fe200048070ff */
[----:B------:R0:W-:Y:S01]  /*6c40*/  @!P2 STG.E.U8 desc[UR54][R4.64], R3 ;  /* 0x000000030400a986 */ /* 0x0001e2000c101136 */
[----:B------:R-:W-:Y:S01]  /*6c50*/  ISETP.LT.OR P3, PT, R0, 0x9, !P3 ;  /* 0x000000090000780c */ /* 0x000fe20005f61670 */
[-C--:B------:R-:W-:Y:S01]  /*6c60*/  FMUL R32, R32, R56.reuse ;  /* 0x0000003820207220 */ /* 0x080fe20000400000 */
[C---:B------:R-:W-:Y:S01]  /*6c70*/  ISETP.LT.OR P4, PT, R0.reuse, 0x1, !P0 ;  /* 0x000000010000780c */ /* 0x040fe20004781670 */
[----:B------:R-:W-:Y:S01]  /*6c80*/  @!P5 STG.E.U8 desc[UR54][R4.64+0x1], R25 ;  /* 0x000001190400d986 */ /* 0x000fe2000c101136 */
[----:B------:R-:W-:Y:S01]  /*6c90*/  ISETP.GE.AND P2, PT, R15, 0xa, PT ;  /* 0x0000000a0f00780c */ /* 0x000fe20003f46270 */
[-C--:B------:R-:W-:Y:S01]  /*6ca0*/  FMUL R33, R33, R56.reuse ;  /* 0x0000003821217220 */ /* 0x080fe20000400000 */
[----:B------:R-:W-:Y:S01]  /*6cb0*/  F2FP.SATFINITE.E4M3.F32.PACK_AB_MERGE_C R27, RZ, R27, RZ ;  /* 0x0000001bff1b723e */ /* 0x000fe200048070ff */
[----:B------:R1:W-:Y:S01]  /*6cc0*/  @!P1 STG.E.U8 desc[UR54][R6.64], R9 ;  /* 0x0000000906009986 */ /* 0x0003e2000c101136 */
[----:B------:R-:W-:Y:S01]  /*6cd0*/  ISETP.LT.OR P1, PT, R0, 0x1, !P2 ;  /* 0x000000010000780c */ /* 0x000fe20005721670 */
[----:B------:R-:W-:Y:S01]  /*6ce0*/  FMUL R34, R34, R56 ;  /* 0x0000003822227220 */ /* 0x000fe20000400000 */
[----:B------:R-:W-:Y:S01]  /*6cf0*/  F2FP.SATFINITE.E4M3.F32.PACK_AB_MERGE_C R11, RZ, R28, RZ ;  /* 0x0000001cff0b723e */ /* 0x000fe200048070ff */
[-C--:B------:R-:W-:Y:S01]  /*6d00*/  FMUL R35, R35, R56.reuse ;  /* 0x0000003823237220 */ /* 0x080fe20000400000 */
[----:B------:R-:W-:Y:S01]  /*6d10*/  ISETP.GE.AND P5, PT, R15, 0x11, PT ;  /* 0x000000110f00780c */ /* 0x000fe20003fa6270 */
[----:B------:R-:W-:Y:S01]  /*6d20*/  @!P3 STG.E.U8 desc[UR54][R6.64+0x1], R27 ;  /* 0x0000011b0600b986 */ /* 0x000fe2000c101136 */
[----:B------:R-:W-:Y:S01]  /*6d30*/  F2FP.SATFINITE.E4M3.F32.PACK_AB_MERGE_C R29, RZ, R29, RZ ;  /* 0x0000001dff1d723e */ /* 0x000fe200048070ff */
[-C--:B------:R-:W-:Y:S01]  /*6d40*/  FMUL R36, R36, R56.reuse ;  /* 0x0000003824247220 */ /* 0x080fe20000400000 */
[C---:B------:R-:W-:Y:S01]  /*6d50*/  ISETP.LT.OR P0, PT, R0.reuse, 0x9, !P0 ;  /* 0x000000090000780c */ /* 0x040fe20004701670 */
[----:B------:R-:W-:Y:S01]  /*6d60*/  @!P4 STG.E.U8 desc[UR54][R4.64+0x8], R11 ;  /* 0x0000080b0400c986 */ /* 0x000fe2000c101136 */
[C---:B------:R-:W-:Y:S01]  /*6d70*/  ISETP.LT.OR P2, PT, R0.reuse, 0x9, !P2 ;  /* 0x000000090000780c */ /* 0x040fe20005741670 */
[-C--:B------:R-:W-:Y:S01]  /*6d80*/  FMUL R37, R37, R56.reuse ;  /* 0x0000003825257220 */ /* 0x080fe20000400000 */
[----:B------:R-:W-:Y:S01]  /*6d90*/  ISETP.GE.AND P4, PT, R15, 0x12, PT ;  /* 0x000000120f00780c */ /* 0x000fe20003f86270 */
[----:B------:R-:W-:Y:S01]  /*6da0*/  @!P1 STG.E.U8 desc[UR54][R4.64+0x9], R29 ;  /* 0x0000091d04009986 */ /* 0x000fe2000c101136 */
[----:B------:R-:W-:Y:S01]  /*6db0*/  ISETP.LT.OR P3, PT, R0, 0x1, !P5 ;  /* 0x000000010000780c */ /* 0x000fe20006f61670 */
[-C--:B------:R-:W-:Y:S01]  /*6dc0*/  FMUL R38, R38, R56.reuse ;  /* 0x0000003826267220 */ /* 0x080fe20000400000 */
[----:B------:R-:W-:Y:S01]  /*6dd0*/  ISETP.LT.OR P1, PT, R0, 0x1, !P4 ;  /* 0x000000010000780c */ /* 0x000fe20006721670 */
[----:B------:R-:W-:Y:S01]  /*6de0*/  FMUL R39, R39, R56 ;  /* 0x0000003827277220 */ /* 0x000fe20000400000 */
[----:B0-----:R-:W-:Y:S01]  /*6df0*/  F2FP.SATFINITE.E4M3.F32.PACK_AB_MERGE_C R3, RZ, R30, RZ ;  /* 0x0000001eff03723e */ /* 0x001fe200048070ff */
[-C--:B------:R-:W-:Y:S01]  /*6e00*/  FMUL R40, R40, R56.reuse ;  /* 0x0000003828287220 */ /* 0x080fe20000400000 */
[----:B------:R-:W-:Y:S01]  /*6e10*/  F2FP.SATFINITE.E4M3.F32.PACK_AB_MERGE_C R31, RZ, R31, RZ ;  /* 0x0000001fff1f723e */ /* 0x000fe200048070ff */
[----:B------:R-:W-:Y:S01]  /*6e20*/  FMUL R41, R41, R56 ;  /* 0x0000003829297220 */ /* 0x000fe20000400000 */
[----:B-1----:R-:W-:Y:S01]  /*6e30*/  F2FP.SATFINITE.E4M3.F32.PACK_AB_MERGE_C R9, RZ, R32, RZ ;  /* 0x00000020ff09723e */ /* 0x002fe200048070ff */
[----:B------:R0:W-:Y:S01]  /*6e40*/  @!P0 STG.E.U8 desc[UR54][R6.64+0x8], R3 ;  /* 0x0000080306008986 */ /* 0x0001e2000c101136 */
[----:B------:R-:W-:Y:S01]  /*6e50*/  F2FP.SATFINITE.E4M3.F32.PACK_AB_MERGE_C R33, RZ, R33, RZ ;  /* 0x00000021ff21723e */ /* 0x000fe200048070ff */
[-C--:B------:R-:W-:Y:S01]  /*6e60*/  FMUL R42, R42, R56.reuse ;  /* 0x000000382a2a7220 */ /* 0x080fe20000400000 */
[C---:B------:R-:W-:Y:S01]  /*6e70*/  ISETP.LT.OR P4, PT, R0.reuse, 0x9, !P4 ;  /* 0x000000090000780c */ /* 0x040fe20006781670 */
[----:B------:R-:W-:Y:S01]  /*6e80*/  @!P2 STG.E.U8 desc[UR54][R6.64+0x9], R31 ;  /* 0x0000091f0600a986 */ /* 0x000fe2000c101136 */
[----:B------:R-:W-:Y:S01]  /*6e90*/  ISETP.LT.OR P2, PT, R0, 0x9, !P5 ;  /* 0x000000090000780c */ /* 0x000fe20006f41670 */
[-C--:B------:R-:W-:Y:S01]  /*6ea0*/  FMUL R43, R43, R56.reuse ;  /* 0x000000382b2b7220 */ /* 0x080fe20000400000 */
[----:B------:R-:W-:Y:S01]  /*6eb0*/  F2FP.SATFINITE.E4M3.F32.PACK_AB_MERGE_C R35, RZ, R35, RZ ;  /* 0x00000023ff23723e */ /* 0x000fe200048070ff */
[----:B------:R1:W-:Y:S01]  /*6ec0*/  @!P3 STG.E.U8 desc[UR54][R4.64+0x10], R9 ;  /* 0x000010090400b986 */ /* 0x0003e2000c101136 */
[C---:B------:R-:W-:Y:S01]  /*6ed0*/  ISETP.GE.AND P3, PT, R15.reuse, 0x19, PT ;  /* 0x000000190f00780c */ /* 0x040fe20003f66270 */
[-C--:B------:R-:W-:Y:S01]  /*6ee0*/  FMUL R44, R44, R56.reuse ;  /* 0x000000382c2c7220 */ /* 0x080fe20000400000 */
[----:B------:R-:W-:Y:S01]  /*6ef0*/  F2FP.SATFINITE.E4M3.F32.PACK_AB_MERGE_C R37, RZ, R37, RZ ;  /* 0x00000025ff25723e */ /* 0x000fe200048070ff */
[----:B------:R-:W-:Y:S01]  /*6f00*/  @!P1 STG.E.U8 desc[UR54][R4.64+0x11], R33 ;  /* 0x0000112104009986 */ /* 0x000fe2000c101136 */
[----:B------:R-:W-:Y:S01]  /*6f10*/  ISETP.GE.AND P1, PT, R15, 0x1a, PT ;  /* 0x0000001a0f00780c */ /* 0x000fe20003f26270 */
[----:B------:R-:W-:Y:S01]  /*6f20*/  FMUL R45, R45, R56 ;  /* 0x000000382d2d7220 */ /* 0x000fe20000400000 */
[----:B------:R-:W-:Y:S01]  /*6f30*/  ISETP.LT.OR P0, PT, R0, 0x1, !P3 ;  /* 0x000000010000780c */ /* 0x000fe20005f01670 */
[----:B------:R-:W-:Y:S01]  /*6f40*/  @!P4 STG.E.U8 desc[UR54][R6.64+0x11], R35 ;  /* 0x000011230600c986 */ /* 0x000fe2000c101136 */
[----:B0-----:R-:W-:Y:S01]  /*6f50*/  F2FP.SATFINITE.E4M3.F32.PACK_AB_MERGE_C R3, RZ, R34, RZ ;  /* 0x00000022ff03723e */ /* 0x001fe200048070ff */
[-C--:B------:R-:W-:Y:S01]  /*6f60*/  FMUL R46, R46, R56.reuse ;  /* 0x000000382e2e7220 */ /* 0x080fe20000400000 */
[C---:B------:R-:W-:Y:S01]  /*6f70*/  ISETP.LT.OR P5, PT, R0.reuse, 0x1, !P1 ;  /* 0x000000010000780c */ /* 0x040fe20004fa1670 */
[----:B------:R-:W-:Y:S01]  /*6f80*/  FMUL R47, R47, R56 ;  /* 0x000000382f2f7220 */ /* 0x000fe20000400000 */
[----:B------:R-:W-:Y:S01]  /*6f90*/  ISETP.LT.OR P3, PT, R0, 0x9, !P3 ;  /* 0x000000090000780c */ /* 0x000fe20005f61670 */
[----:B------:R0:W-:Y:S01]  /*6fa0*/  @!P2 STG.E.U8 desc[UR54][R6.64+0x10], R3 ;  /* 0x000010030600a986 */ /* 0x0001e2000c101136 */
[----:B-1----:R-:W-:Y:S01]  /*6fb0*/  F2FP.SATFINITE.E4M3.F32.PACK_AB_MERGE_C R9, RZ, R36, RZ ;  /* 0x00000024ff09723e */ /* 0x002fe200048070ff */
[-C--:B------:R-:W-:Y:S01]  /*6fc0*/  FMUL R48, R48, R56.reuse ;  /* 0x0000003830307220 */ /* 0x080fe20000400000 */
[----:B------:R-:W-:Y:S01]  /*6fd0*/  ISETP.GE.AND P2, PT, R15, 0x21, PT ;  /* 0x000000210f00780c */ /* 0x000fe20003f46270 */
[-C--:B------:R-:W-:Y:S01]  /*6fe0*/  FMUL R49, R49, R56.reuse ;  /* 0x0000003831317220 */ /* 0x080fe20000400000 */
[C---:B------:R-:W-:Y:S01]  /*6ff0*/  ISETP.LT.OR P1, PT, R0.reuse, 0x9, !P1 ;  /* 0x000000090000780c */ /* 0x040fe20004f21670 */
[----:B------:R-:W-:Y:S01]  /*7000*/  @!P0 STG.E.U8 desc[UR54][R4.64+0x18], R9 ;  /* 0x0000180904008986 */ /* 0x000fe2000c101136 */
[----:B------:R-:W-:Y:S01]  /*7010*/  ISETP.LT.OR P4, PT, R0, 0x1, !P2 ;  /* 0x000000010000780c */ /* 0x000fe20005781670 */
[-C--:B------:R-:W-:Y:S01]  /*7020*/  FMUL R50, R50, R56.reuse ;  /* 0x0000003832327220 */ /* 0x080fe20000400000 */
[----:B------:R-:W-:Y:S01]  /*7030*/  ISETP.GE.AND P0, PT, R15, 0x22, PT ;  /* 0x000000220f00780c */ /* 0x000fe20003f06270 */
[----:B------:R-:W-:Y:S01]  /*7040*/  @!P5 STG.E.U8 desc[UR54][R4.64+0x19], R37 ;  /* 0x000019250400d986 */ /* 0x000fe2000c101136 */
[----:B------:R-:W-:Y:S01]  /*7050*/  F2FP.SATFINITE.E4M3.F32.PACK_AB_MERGE_C R39, RZ, R39, RZ ;  /* 0x00000027ff27723e */ /* 0x000fe200048070ff */
[----:B------:R-:W-:Y:S01]  /*7060*/  FMUL R51, R51, R56 ;  /* 0x0000003833337220 */ /* 0x000fe20000400000 */
[----:B0-----:R-:W-:Y:S01]  /*7070*/  F2FP.SATFINITE.E4M3.F32.PACK_AB_MERGE_C R3, RZ, R38, RZ ;  /* 0x00000026ff03723e */ /* 0x001fe200048070ff */
[----:B------:R-:W-:Y:S01]  /*7080*/  FMUL R52, R52, R56 ;  /* 0x0000003834347220 */ /* 0x000fe20000400000 */
[----:B------:R-:W-:Y:S01]  /*7090*/  F2FP.SATFINITE.E4M3.F32.PACK_AB_MERGE_C R11, RZ, R40, RZ ;  /* 0x00000028ff0b723e */ /* 0x000fe200048070ff */
[-C--:B------:R-:W-:Y:S01]  /*70a0*/  FMUL R53, R53, R56.reuse ;  /* 0x0000003835357220 */ /* 0x080fe20000400000 */
[----:B------:R-:W-:Y:S01]  /*70b0*/  F2FP.SATFINITE.E4M3.F32.PACK_AB_MERGE_C R41, RZ, R41, RZ ;  /* 0x00000029ff29723e */ /* 0x000fe200048070ff */
[----:B------:R0:W-:Y:S01]  /*70c0*/  @!P3 STG.E.U8 desc[UR54][R6.64+0x18], R3 ;  /* 0x000018030600b986 */ /* 0x0001e2000c101136 */
[----:B------:R-:W-:Y:S01]  /*70d0*/  ISETP.LT.OR P3, PT, R0, 0x1, !P0 ;  /* 0x000000010000780c */ /* 0x000fe20004761670 */
[-C--:B------:R-:W-:Y:S01]  /*70e0*/  FMUL R54, R54, R56.reuse ;  /* 0x0000003836367220 */ /* 0x080fe20000400000 */
[C---:B------:R-:W-:Y:S01]  /*70f0*/  ISETP.LT.OR P2, PT, R0.reuse, 0x9, !P2 ;  /* 0x000000090000780c */ /* 0x040fe20005741670 */
[----:B------:R-:W-:Y:S01]  /*7100*/  @!P1 STG.E.U8 desc[UR54][R6.64+0x19], R39 ;  /* 0x0000192706009986 */ /* 0x000fe2000c101136 */
[----:B------:R-:W-:Y:S01]  /*7110*/  ISETP.GE.AND P1, PT, R15, 0x29, PT ;  /* 0x000000290f00780c */ /* 0x000fe20003f26270 */
[----:B------:R-:W-:Y:S01]  /*7120*/  FMUL R55, R55, R56 ;  /* 0x0000003837377220 */ /* 0x000fe20000400000 */
[----:B------:R-:W-:Y:S01]  /*7130*/  F2FP.SATFINITE.E4M3.F32.PACK_AB_MERGE_C R43, RZ, R43, RZ ;  /* 0x0000002bff2b723e */ /* 0x000fe200048070ff */
[----:B------:R-:W-:Y:S01]  /*7140*/  @!P4 STG.E.U8 desc[UR54][R4.64+0x20], R11 ;  /* 0x0000200b0400c986 */ /* 0x000fe2000c101136 */
[----:B------:R-:W-:-:S02]  /*7150*/  ISETP.LT.OR P4, PT, R0, 0x9, !P0 ;  /* 0x000000090000780c */ /* 0x000fc40004781670 */
[----:B------:R-:W-:Y:S02]  /*7160*/  ISETP.GE.AND P0, PT, R15, 0x2a, PT ;  /* 0x0000002a0f00780c */ /* 0x000fe40003f06270 */
[C---:B------:R-:W-:Y:S01]  /*7170*/  ISETP.LT.OR P5, PT, R0.reuse, 0x1, !P1 ;  /* 0x000000010000780c */ /* 0x040fe20004fa1670 */
[----:B------:R-:W-:Y:S01]  /*7180*/  @!P3 STG.E.U8 desc[UR54][R4.64+0x21], R41 ;  /* 0x000021290400b986 */ /* 0x000fe2000c101136 */
[C---:B------:R-:W-:Y:S02]  /*7190*/  ISETP.LT.OR P3, PT, R0.reuse, 0x1, !P0 ;  /* 0x000000010000780c */ /* 0x040fe40004761670 */
[----:B0-----:R-:W-:Y:S02]  /*71a0*/  F2FP.SATFINITE.E4M3.F32.PACK_AB_MERGE_C R3, RZ, R42, RZ ;  /* 0x0000002aff03723e */ /* 0x001fe400048070ff */
[----:B------:R-:W-:Y:S02]  /*71b0*/  F2FP.SATFINITE.E4M3.F32.PACK_AB_MERGE_C R9, RZ, R44, RZ ;  /* 0x0000002cff09723e */ /* 0x000fe400048070ff */
[----:B------:R-:W-:Y:S01]  /*71c0*/  F2FP.SATFINITE.E4M3.F32.PACK_AB_MERGE_C R45, RZ, R45, RZ ;  /* 0x0000002dff2d723e */ /* 0x000fe200048070ff */
[----:B------:R0:W-:Y:S01]  /*71d0*/  @!P2 STG.E.U8 desc[UR54][R6.64+0x20], R3 ;  /* 0x000020030600a986 */ /* 0x0001e2000c101136 */
[----:B------:R-:W-:-:S02]  /*71e0*/  ISETP.LT.OR P2, PT, R0, 0x9, !P1 ;  /* 0x000000090000780c */ /* 0x000fc40004f41670 */
[C---:B------:R-:W-:Y:S01]  /*71f0*/  ISETP.GE.AND P1, PT, R15.reuse, 0x32, PT ;  /* 0x000000320f00780c */ /* 0x040fe20003f26270 */
[----:B------:R-:W-:Y:S01]  /*7200*/  @!P4 STG.E.U8 desc[UR54][R6.64+0x21], R43 ;  /* 0x0000212b0600c986 */ /* 0x000fe2000c101136 */
[----:B------:R-:W-:Y:S02]  /*7210*/  ISETP.GE.AND P4, PT, R15, 0x31, PT ;  /* 0x000000310f00780c */ /* 0x000fe40003f86270 */
[C---:B------:R-:W-:Y:S01]  /*7220*/  ISETP.LT.OR P0, PT, R0.reuse, 0x9, !P0 ;  /* 0x000000090000780c */ /* 0x040fe20004701670 */
[----:B------:R1:W-:Y:S01]  /*7230*/  @!P5 STG.E.U8 desc[UR54][R4.64+0x28], R9 ;  /* 0x000028090400d986 */ /* 0x0003e2000c101136 */
[C---:B------:R-:W-:Y:S02]  /*7240*/  ISETP.LT.OR P5, PT, R0.reuse, 0x1, !P1 ;  /* 0x000000010000780c */ /* 0x040fe40004fa1670 */
[----:B------:R-:W-:Y:S01]  /*7250*/  F2FP.SATFINITE.E4M3.F32.PACK_AB_MERGE_C R47, RZ, R47, RZ ;  /* 0x0000002fff2f723e */ /* 0x000fe200048070ff */
[----:B------:R-:W-:Y:S01]  /*7260*/  @!P3 STG.E.U8 desc[UR54][R4.64+0x29], R45 ;  /* 0x0000292d0400b986 */ /* 0x000fe2000c101136 */
[----:B------:R-:W-:-:S02]  /*7270*/  ISETP.LT.OR P3, PT, R0, 0x1, !P4 ;  /* 0x000000010000780c */ /* 0x000fc40006761670 */
[----:B0-----:R-:W-:Y:S02]  /*7280*/  F2FP.SATFINITE.E4M3.F32.PACK_AB_MERGE_C R3, RZ, R46, RZ ;  /* 0x0000002eff03723e */ /* 0x001fe400048070ff */
[----:B------:R-:W-:Y:S02]  /*7290*/  F2FP.SATFINITE.E4M3.F32.PACK_AB_MERGE_C R49, RZ, R49, RZ ;  /* 0x00000031ff31723e */ /* 0x000fe400048070ff */
[----:B------:R-:W-:Y:S01]  /*72a0*/  ISETP.LT.OR P4, PT, R0, 0x9, !P4 ;  /* 0x000000090000780c */ /* 0x000fe20006781670 */
[----:B------:R0:W-:Y:S01]  /*72b0*/  @!P2 STG.E.U8 desc[UR54][R6.64+0x28], R3 ;  /* 0x000028030600a986 */ /* 0x0001e2000c101136 */
[----:B-1----:R-:W-:Y:S02]  /*72c0*/  F2FP.SATFINITE.E4M3.F32.PACK_AB_MERGE_C R9, RZ, R48, RZ ;  /* 0x00000030ff09723e */ /* 0x002fe400048070ff */
[C---:B------:R-:W-:Y:S01]  /*72d0*/  ISETP.GE.AND P2, PT, R15.reuse, 0x3a, PT ;  /* 0x0000003a0f00780c */ /* 0x040fe20003f46270 */
[----:B------:R-:W-:Y:S01]  /*72e0*/  @!P0 STG.E.U8 desc[UR54][R6.64+0x29], R47 ;  /* 0x0000292f06008986 */ /* 0x000fe2000c101136 */
[----:B------:R-:W-:-:S02]  /*72f0*/  ISETP.GE.AND P0, PT, R15, 0x39, PT ;  /* 0x000000390f00780c */ /* 0x000fc40003f06270 */
[C---:B------:R-:W-:Y:S01]  /*7300*/  ISETP.LT.OR P1, PT, R0.reuse, 0x9, !P1 ;  /* 0x000000090000780c */ /* 0x040fe20004f21670 */
[----:B------:R1:W-:Y:S01]  /*7310*/  @!P3 STG.E.U8 desc[UR54][R4.64+0x30], R9 ;  /* 0x000030090400b986 */ /* 0x0003e2000c101136 */
[C---:B------:R-:W-:Y:S02]  /*7320*/  ISETP.LT.OR P3, PT, R0.reuse, 0x1, !P0 ;  /* 0x000000010000780c */ /* 0x040fe40004761670 */
[C---:B------:R-:W-:Y:S01]  /*7330*/  ISETP.LT.OR P0, PT, R0.reuse, 0x9, !P0 ;  /* 0x000000090000780c */ /* 0x040fe20004701670 */
[----:B------:R2:W-:Y:S01]  /*7340*/  @!P5 STG.E.U8 desc[UR54][R4.64+0x31], R49 ;  /* 0x000031310400d986 */ /* 0x0005e2000c101136 */
[C---:B------:R-:W-:Y:S02]  /*7350*/  ISETP.LT.OR P5, PT, R0.reuse, 0x1, !P2 ;  /* 0x000000010000780c */ /* 0x040fe400057a1670 */
[----:B------:R-:W-:Y:S02]  /*7360*/  ISETP.LT.OR P2, PT, R0, 0x9, !P2 ;  /* 0x000000090000780c */ /* 0x000fe40005741670 */
[----:B0-----:R-:W-:-:S02]  /*7370*/  F2FP.SATFINITE.E4M3.F32.PACK_AB_MERGE_C R3, RZ, R50, RZ ;  /* 0x00000032ff03723e */ /* 0x001fc400048070ff */
[----:B------:R-:W-:Y:S02]  /*7380*/  F2FP.SATFINITE.E4M3.F32.PACK_AB_MERGE_C R51, RZ, R51, RZ ;  /* 0x00000033ff33723e */ /* 0x000fe400048070ff */
[----:B-1----:R-:W-:Y:S01]  /*7390*/  F2FP.SATFINITE.E4M3.F32.PACK_AB_MERGE_C R9, RZ, R52, RZ ;  /* 0x00000034ff09723e */ /* 0x002fe200048070ff */
[----:B------:R2:W-:Y:S01]  /*73a0*/  @!P4 STG.E.U8 desc[UR54][R6.64+0x30], R3 ;  /* 0x000030030600c986 */ /* 0x0005e2000c101136 */
[----:B------:R-:W-:Y:S02]  /*73b0*/  F2FP.SATFINITE.E4M3.F32.PACK_AB_MERGE_C R53, RZ, R53, RZ ;  /* 0x00000035ff35723e */ /* 0x000fe400048070ff */
[----:B------:R-:W-:Y:S01]  /*73c0*/  F2FP.SATFINITE.E4M3.F32.PACK_AB_MERGE_C R11, RZ, R54, RZ ;  /* 0x00000036ff0b723e */ /* 0x000fe200048070ff */
[----:B------:R2:W-:Y:S01]  /*73d0*/  @!P1 STG.E.U8 desc[UR54][R6.64+0x31], R51 ;  /* 0x0000313306009986 */ /* 0x0005e2000c101136 */
[----:B------:R-:W-:-:S03]  /*73e0*/  F2FP.SATFINITE.E4M3.F32.PACK_AB_MERGE_C R55, RZ, R55, RZ ;  /* 0x00000037ff37723e */ /* 0x000fc600048070ff */
[----:B------:R2:W-:Y:S04]  /*73f0*/  @!P3 STG.E.U8 desc[UR54][R4.64+0x38], R9 ;  /* 0x000038090400b986 */ /* 0x0005e8000c101136 */
[----:B------:R2:W-:Y:S04]  /*7400*/  @!P5 STG.E.U8 desc[UR54][R4.64+0x39], R53 ;  /* 0x000039350400d986 */ /* 0x0005e8000c101136 */
[----:B------:R2:W-:Y:S04]  /*7410*/  @!P0 STG.E.U8 desc[UR54][R6.64+0x38], R11 ;  /* 0x0000380b06008986 */ /* 0x0005e8000c101136 */
[----:B------:R2:W-:Y:S02]  /*7420*/  @!P2 STG.E.U8 desc[UR54][R6.64+0x39], R55 ;  /* 0x000039370600a986 */ /* 0x0005e4000c101136 */
.L_x_108:
[----:B------:R-:W-:Y:S05]  /*7430*/  BSYNC B0 ;  /* 0x0000000000007941 */ /* 0x000fea0003800000 */
.L_x_42:
[----:B0-2---:R-:W-:Y:S01]  /*7440*/  IMAD.U32 R3, RZ, RZ, UR52 ;  /* 0x00000034ff037e24 */ /* 0x005fe2000f8e00ff */
[----:B------:R-:W-:Y:S01]  /*7450*/  ULDC.64 UR4, c[0x0][0x850] ;  /* 0x0002140000047ab9 */ /* 0x000fe20000000a00 */
[----:B-----5:R-:W-:Y:S02]  /*7460*/  IMAD.U32 R0, RZ, RZ, UR47 ;  /* 0x0000002fff007e24 */ /* 0x020fe4000f8e00ff */
[----:B------:R-:W-:Y:S01]  /*7470*/  IMAD.MOV.U32 R22, RZ, RZ, -0x1 ;  /* 0xffffffffff167424 */ /* 0x000fe200078e00ff */
[----:B------:R-:W-:Y:S01]  /*7480*/  LEA R16, P0, R3, R16, 0x1 ;  /* 0x0000001003107211 */ /* 0x000fe200078008ff */
[----:B------:R0:W-:Y:S01]  /*7490*/  SYNCS.ARRIVE.TRANS64.A1T0 RZ, [R0+UR43], RZ ;  /* 0x000000ff00ff79a7 */ /* 0x0001e2000810002b */
[----:B------:R-:W-:Y:S02]  /*74a0*/  IMAD.MOV.U32 R19, RZ, RZ, -0x1 ;  /* 0xffffffffff137424 */ /* 0x000fe400078e00ff */
[----:B------:R-:W-:Y:S01]  /*74b0*/  IADD3.X R17, R17, UR41, RZ, P0, !PT ;  /* 0x0000002911117c10 */ /* 0x000fe200087fe4ff */
[----:B------:R-:W-:Y:S01]  /*74c0*/  IMAD.MOV.U32 R18, RZ, RZ, -0x1 ;  /* 0xffffffffff127424 */ /* 0x000fe200078e00ff */
[----:B------:R-:W-:-:S02]  /*74d0*/  ISETP.GE.U32.AND P0, PT, R16, UR4, PT ;  /* 0x0000000410007c0c */ /* 0x000fc4000bf06070 */
[----:B0-----:R-:W-:Y:S02]  /*74e0*/  PRMT R0, RZ, 0x7610, R0 ;  /* 0x00007610ff007816 */ /* 0x001fe40000000000 */
[----:B------:R-:W-:-:S13]  /*74f0*/  ISETP.GE.U32.AND.EX P0, PT, R17, UR5, PT, P0 ;  /* 0x0000000511007c0c */ /* 0x000fda000bf06100 */
[----:B------:R-:W-:Y:S05]  /*7500*/  @P0 BRA `(.L_x_109) ;  /* 0x00000004004c0947 */ /* 0x000fea0003800000 */
[----:B-1-34-:R-:W0:Y:S01]  /*7510*/  LDC.64 R10, c[0x0][0x828] ;  /* 0x00020a00ff0a7b82 */ /* 0x01ae220000000a00 */
[----:B------:R-:W1:Y:S01]  /*7520*/  S2R R12, SR_CTAID.X ;  /* 0x00000000000c7919 */ /* 0x000e620000002500 */
[----:B------:R-:W-:Y:S02]  /*7530*/  IMAD.MOV.U32 R8, RZ, RZ, R16 ;  /* 0x000000ffff087224 */ /* 0x000fe400078e0010 */
[----:B------:R-:W-:Y:S01]  /*7540*/  IMAD.MOV.U32 R9, RZ, RZ, R17 ;  /* 0x000000ffff097224 */ /* 0x000fe200078e0011 */
[----:B------:R-:W2:Y:S03]  /*7550*/  S2R R19, SR_CTAID.Y ;  /* 0x0000000000137919 */ /* 0x000ea60000002600 */
[----:B------:R-:W3:Y:S08]  /*7560*/  LDC R0, c[0x0][0x830] ;  /* 0x00020c00ff007b82 */ /* 0x000ef00000000800 */
[----:B------:R-:W4:Y:S01]  /*7570*/  LDC.64 R14, c[0x0][0x820] ;  /* 0x00020800ff0e7b82 */ /* 0x000f220000000a00 */
[----:B0-----:R-:W-:-:S04]  /*7580*/  ISETP.NE.U32.AND P0, PT, R10, RZ, PT ;  /* 0x000000ff0a00720c */ /* 0x001fc80003f05070 */
[----:B------:R-:W-:-:S13]  /*7590*/  ISETP.NE.AND.EX P0, PT, R11, RZ, PT, P0 ;  /* 0x000000ff0b00720c */ /* 0x000fda0003f05300 */
[----:B-1234-:R-:W-:Y:S05]  /*75a0*/  @!P0 BRA `(.L_x_110) ;  /* 0x0000000000288947 */ /* 0x01efea0003800000 */
        /* <DEDUP_REMOVED lines=10> */
.L_x_110:
[-CC-:B------:R-:W-:Y:S01]  /*7650*/  SHF.R.U64 R18, R8, R0.reuse, R9.reuse ;  /* 0x0000000008127219 */ /* 0x180fe20000001209 */
[----:B------:R-:W0:Y:S01]  /*7660*/  LDC.64 R24, c[0x0][0x840] ;  /* 0x00021000ff187b82 */ /* 0x000e220000000a00 */
[----:B------:R-:W-:Y:S01]  /*7670*/  SHF.R.U32.HI R0, RZ, R0, R9 ;  /* 0x00000000ff007219 */ /* 0x000fe20000011609 */
[----:B------:R-:W-:Y:S01]  /*7680*/  ULDC UR4, c[0x0][0x150] ;  /* 0x0000540000047ab9 */ /* 0x000fe20000000800 */
[----:B------:R-:W-:Y:S02]  /*7690*/  IADD3 R3, P0, RZ, -R18, RZ ;  /* 0x80000012ff037210 */ /* 0x000fe40007f1e0ff */
[----:B------:R-:W-:-:S03]  /*76a0*/  I2FP.F32.U32 R7, R12 ;  /* 0x0000000c00077245 */ /* 0x000fc60000201000 */
[----:B------:R-:W1:Y:S01]  /*76b0*/  LDC R6, c[0x0][0x818] ;  /* 0x00020600ff067b82 */ /* 0x000e620000000800 */
[----:B------:R-:W-:Y:S02]  /*76c0*/  IMAD.X R5, RZ, RZ, ~R0, P0 ;  /* 0x000000ffff057224 */ /* 0x000fe400000e0e00 */
[----:B------:R-:W-:Y:S01]  /*76d0*/  FMUL R7, R7, UR4 ;  /* 0x0000000407077c20 */ /* 0x000fe20008400000 */
[----:B------:R-:W-:Y:S01]  /*76e0*/  ULDC UR4, c[0x0][0x154] ;  /* 0x0000550000047ab9 */ /* 0x000fe20000000800 */
[-C--:B------:R-:W-:Y:S02]  /*76f0*/  IMAD R0, R5, R14.reuse, RZ ;  /* 0x0000000e05007224 */ /* 0x080fe400078e02ff */
[C---:B------:R-:W-:Y:S01]  /*7700*/  IMAD.WIDE.U32 R4, R3.reuse, R14, R16 ;  /* 0x0000000e03047225 */ /* 0x040fe200078e0010 */
[----:B------:R-:W2:Y:S01]  /*7710*/  LDC R11, c[0x0][0x808] ;  /* 0x00020200ff0b7b82 */ /* 0x000ea20000000800 */
[----:B------:R-:W3:Y:S02]  /*7720*/  F2I.U32.TRUNC.NTZ R7, R7 ;  /* 0x0000000700077305 */ /* 0x000ee4000020f000 */
[----:B------:R-:W-:-:S04]  /*7730*/  IMAD R3, R3, R15, R0 ;  /* 0x0000000f03037224 */ /* 0x000fc800078e0200 */
[----:B------:R-:W-:Y:S01]  /*7740*/  IMAD.IADD R3, R5, 0x1, R3 ;  /* 0x0000000105037824 */ /* 0x000fe200078e0203 */
[----:B------:R-:W4:Y:S01]  /*7750*/  LDC R8, c[0x0][0x858] ;  /* 0x00021600ff087b82 */ /* 0x000f220000000800 */
[----:B------:R-:W-:Y:S02]  /*7760*/  I2FP.F32.U32 R5, R19 ;  /* 0x0000001300057245 */ /* 0x000fe40000201000 */
[----:B0-----:R-:W-:-:S04]  /*7770*/  ISETP.NE.U32.AND P0, PT, R24, RZ, PT ;  /* 0x000000ff1800720c */ /* 0x001fc80003f05070 */
[----:B------:R-:W-:Y:S01]  /*7780*/  ISETP.NE.AND.EX P0, PT, R25, RZ, PT, P0 ;  /* 0x000000ff1900720c */ /* 0x000fe20003f05300 */
[----:B------:R-:W0:Y:S01]  /*7790*/  LDC R9, c[0x0][0x144] ;  /* 0x00005100ff097b82 */ /* 0x000e220000000800 */
[-C--:B-1----:R-:W-:Y:S01]  /*77a0*/  SHF.R.U32.HI R0, RZ, R6.reuse, R3 ;  /* 0x00000006ff007219 */ /* 0x082fe20000011603 */
[----:B---3--:R-:W-:Y:S01]  /*77b0*/  IMAD.MOV R7, RZ, RZ, -R7 ;  /* 0x000000ffff077224 */ /* 0x008fe200078e0a07 */
[----:B------:R-:W-:Y:S01]  /*77c0*/  SHF.R.U64 R13, R4, R6, R3 ;  /* 0x00000006040d7219 */ /* 0x000fe20000001203 */
[----:B------:R-:W-:-:S04]  /*77d0*/  FMUL R6, R5, UR4 ;  /* 0x0000000405067c20 */ /* 0x000fc80008400000 */
[----:B------:R-:W1:Y:S01]  /*77e0*/  LDC R14, c[0x0][0x148] ;  /* 0x00005200ff0e7b82 */ /* 0x000e620000000800 */
[-CC-:B--2---:R-:W-:Y:S02]  /*77f0*/  SHF.R.U64 R10, R13, R11.reuse, R0.reuse ;  /* 0x0000000b0d0a7219 */ /* 0x184fe40000001200 */
[----:B------:R-:W-:Y:S02]  /*7800*/  SHF.R.U32.HI R3, RZ, R11, R0 ;  /* 0x0000000bff037219 */ /* 0x000fe40000011600 */
[----:B------:R2:W3:Y:S03]  /*7810*/  F2I.U32.TRUNC.NTZ R0, R6 ;  /* 0x0000000600007305 */ /* 0x0004e6000020f000 */
[----:B------:R-:W1:Y:S01]  /*7820*/  LDC R20, c[0x0][0x848] ;  /* 0x00021200ff147b82 */ /* 0x000e620000000800 */
[-CC-:B----4-:R-:W-:Y:S02]  /*7830*/  SHF.R.U64 R15, R10, R8.reuse, R3.reuse ;  /* 0x000000080a0f7219 */ /* 0x190fe40000001203 */
[----:B------:R-:W-:-:S03]  /*7840*/  SHF.R.U32.HI R5, RZ, R8, R3 ;  /* 0x00000008ff057219 */ /* 0x000fc60000011603 */
[----:B------:R-:W-:Y:S02]  /*7850*/  IMAD.MOV.U32 R4, RZ, RZ, R15 ;  /* 0x000000ffff047224 */ /* 0x000fe400078e000f */
[----:B------:R-:W4:Y:S01]  /*7860*/  LDC R26, c[0x0][0x838] ;  /* 0x00020e00ff1a7b82 */ /* 0x000f220000000800 */
[----:B0-----:R-:W-:-:S07]  /*7870*/  IMAD R21, R9, R7, R12 ;  /* 0x0000000709157224 */ /* 0x001fce00078e020c */
[----:B------:R-:W0:Y:S08]  /*7880*/  LDC R27, c[0x0][0x810] ;  /* 0x00020400ff1b7b82 */ /* 0x000e300000000800 */
[----:B------:R-:W0:Y:S01]  /*7890*/  LDC R28, c[0x0][0x800] ;  /* 0x00020000ff1c7b82 */ /* 0x000e220000000800 */
[----:B--23--:R-:W-:Y:S05]  /*78a0*/  @!P0 BRA `(.L_x_111) ;  /* 0x0000000000288947 */ /* 0x00cfea0003800000 */
[----:B------:R-:W2:Y:S02]  /*78b0*/  LDC R4, c[0x0][0x84c] ;  /* 0x00021300ff047b82 */ /* 0x000ea40000000800 */
[----:B--2---:R-:W-:-:S05]  /*78c0*/  IADD3 R3, P0, R15, R4, RZ ;  /* 0x000000040f037210 */ /* 0x004fca0007f1e0ff */
        /* <DEDUP_REMOVED lines=8> */
.L_x_111:
[----:B------:R-:W-:Y:S02]  /*7950*/  ISETP.NE.AND P0, PT, R2, 0x1, PT ;  /* 0x000000010200780c */ /* 0x000fe40003f05270 */
[----:B-1----:R-:W-:Y:S01]  /*7960*/  SHF.R.U64 R3, R4, R20, R5 ;  /* 0x0000001404037219 */ /* 0x002fe20000001205 */
[----:B------:R-:W-:Y:S01]  /*7970*/  IMAD.MOV R5, RZ, RZ, -R0 ;  /* 0x000000ffff057224 */ /* 0x000fe200078e0a00 */
[----:B------:R-:W-:-:S03]  /*7980*/  LOP3.LUT R0, R10, R69, RZ, 0xc0, !PT ;  /* 0x000000450a007212 */ /* 0x000fc600078ec0ff */
[----:B------:R-:W-:Y:S02]  /*7990*/  IMAD.MOV R4, RZ, RZ, -R3 ;  /* 0x000000ffff047224 */ /* 0x000fe400078e0a03 */
[----:B------:R-:W-:Y:S01]  /*79a0*/  IMAD R22, R63, R3, R0 ;  /* 0x000000033f167224 */ /* 0x000fe200078e0200 */
[----:B------:R-:W-:Y:S01]  /*79b0*/  LOP3.LUT R3, R13, R68, RZ, 0xc0, !PT ;  /* 0x000000440d037212 */ /* 0x000fe200078ec0ff */
[----:B----4-:R-:W-:Y:S02]  /*79c0*/  IMAD R0, R4, R26, R15 ;  /* 0x0000001a04007224 */ /* 0x010fe400078e020f */
[----:B------:R-:W-:Y:S02]  /*79d0*/  @P0 IMAD R21, R14, R5, R19 ;  /* 0x000000050e150224 */ /* 0x000fe400078e0213 */
[----:B0-----:R-:W-:Y:S02]  /*79e0*/  IMAD R3, R0, R28, R3 ;  /* 0x0000001c00037224 */ /* 0x001fe400078e0203 */
[----:B------:R-:W-:-:S02]  /*79f0*/  IMAD R22, R22, R27, R21 ;  /* 0x0000001b16167224 */ /* 0x000fc400078e0215 */
[----:B------:R-:W-:-:S03]  /*7a00*/  IMAD.MOV.U32 R4, RZ, RZ, 0x1 ;  /* 0x00000001ff047424 */ /* 0x000fc600078e00ff */
[----:B------:R-:W-:Y:S02]  /*7a10*/  SEL R19, R3, R22, !P0 ;  /* 0x0000001603137207 */ /* 0x000fe40004000000 */
[----:B------:R-:W-:Y:S02]  /*7a20*/  PRMT R0, R4, 0x7610, R0 ;  /* 0x0000761004007816 */ /* 0x000fe40000000000 */
[----:B------:R-:W-:-:S07]  /*7a30*/  SEL R22, R22, R3, !P0 ;  /* 0x0000000316167207 */ /* 0x000fce0004000000 */
.L_x_109:
[----:B------:R-:W-:Y:S02]  /*7a40*/  LOP3.LUT P0, RZ, R0, 0xff, RZ, 0xc0, !PT ;  /* 0x000000ff00ff7812 */ /* 0x000fe4000780c0ff */
[----:B------:R-:W-:-:S11]  /*7a50*/  LOP3.LUT R73, R73, 0x1, RZ, 0x3c, !PT ;  /* 0x0000000149497812 */ /* 0x000fd600078e3cff */
[----:B------:R-:W-:Y:S05]  /*7a60*/  @P0 BRA `(.L_x_112) ;  /* 0xffffff9c001c0947 */ /* 0x000fea000383ffff */
[----:B------:R-:W-:Y:S05]  /*7a70*/  EXIT ;  /* 0x000000000000794d */ /* 0x000fea0003800000 */
.L_x_14:
[----:B------:R-:W-:-:S08]  /*7a80*/  ISETP.NE.AND P0, PT, RZ, UR4, PT ;  /* 0x00000004ff007c0c */ /* 0x000fd0000bf05270 */
[----:B------:R-:W0:-:S00]  /*7a90*/  USETMAXREG.DEALLOC.CTAPOOL 0x28 ;  /* 0x00000028000079c8 */ /* 0x000e0000080e0500 */
[----:B------:R-:W-:Y:S05]  /*7aa0*/  @P0 EXIT ;  /* 0x000000000000094d */ /* 0x000fea0003800000 */
[----:B0-----:R-:W-:Y:S01]  /*7ab0*/  LOP3.LUT P0, RZ, R3, 0xff, RZ, 0xc0, !PT ;  /* 0x000000ff03ff7812 */ /* 0x001fe2000780c0ff */
[----:B------:R-:W-:Y:S02]  /*7ac0*/  IMAD.MOV.U32 R24, RZ, RZ, 0x1 ;  /* 0x00000001ff187424 */ /* 0x000fe400078e00ff */
[----:B------:R-:W-:-:S10]  /*7ad0*/  IMAD.MOV.U32 R25, RZ, RZ, RZ ;  /* 0x000000ffff197224 */ /* 0x000fd400078e00ff */
[----:B------:R-:W-:Y:S05]  /*7ae0*/  @!P0 BRA `(.L_x_113) ;  /* 0x0000000c00e08947 */ /* 0x000fea0003800000 */
[----:B------:R-:W-:Y:S01]  /*7af0*/  LOP3.LUT P0, RZ, R0, 0x1f, RZ, 0xc0, !PT ;  /* 0x0000001f00ff7812 */ /* 0x000fe2000780c0ff */
[----:B------:R-:W-:Y:S01]  /*7b00*/  ULDC UR40, c[0x0][0x858] ;  /* 0x0002160000287ab9 */ /* 0x000fe20000000800 */
[C---:B------:R-:W-:Y:S01]  /*7b10*/  ISETP.NE.AND P1, PT, R23.reuse, RZ, PT ;  /* 0x000000ff1700720c */ /* 0x040fe20003f25270 */
[----:B------:R-:W-:Y:S01]  /*7b20*/  UMOV UR4, 0xffffffff ;  /* 0xffffffff00047882 */ /* 0x000fe20000000000 */
[----:B------:R-:W-:Y:S01]  /*7b30*/  ISETP.NE.OR P0, PT, R23, RZ, !P0 ;  /* 0x000000ff1700720c */ /* 0x000fe20004705670 */
[----:B------:R-:W-:Y:S01]  /*7b40*/  BSSY B6, `(.L_x_113) ;  /* 0x00000f2000067945 */ /* 0x000fe20003800000 */
[----:B------:R-:W-:Y:S01]  /*7b50*/  USHF.L.U32 UR4, UR4, UR40, URZ ;  /* 0x0000002804047299 */ /* 0x000fe2000800063f */
[----:B------:R-:W-:Y:S01]  /*7b60*/  P2R R0, PR, RZ, 0x2 ;  /* 0x00000002ff007803 */ /* 0x000fe20000000000 */
[----:B------:R-:W-:Y:S01]  /*7b70*/  IMAD.MOV.U32 R26, RZ, RZ, 0x1 ;  /* 0x00000001ff1a7424 */ /* 0x000fe200078e00ff */
[----:B------:R-:W-:Y:S01]  /*7b80*/  P2R R28, PR, RZ, 0x1 ;  /* 0x00000001ff1c7803 */ /* 0x000fe20000000000 */
[----:B------:R-:W-:Y:S01]  /*7b90*/  IMAD.MOV.U32 R25, RZ, RZ, RZ ;  /* 0x000000ffff197224 */ /* 0x000fe200078e00ff */
[----:B------:R-:W-:Y:S01]  /*7ba0*/  ULDC UR41, c[0x0][0x800] ;  /* 0x0002000000297ab9 */ /* 0x000fe20000000800 */
[----:B------:R-:W-:Y:S01]  /*7bb0*/  IMAD.MOV.U32 R24, RZ, RZ, 0x1 ;  /* 0x00000001ff187424 */ /* 0x000fe200078e00ff */
[----:B------:R-:W-:Y:S01]  /*7bc0*/  UMOV UR5, 0x1 ;  /* 0x0000000100057882 */ /* 0x000fe20000000000 */
[----:B------:R-:W-:-:S02]  /*7bd0*/  UIADD3 UR43, UR37, 0x1, URZ ;  /* 0x00000001252b7890 */ /* 0x000fc4000fffe03f */
[----:B------:R-:W-:Y:S02]  /*7be0*/  ULOP3.LUT UR42, UR38, 0x2, URZ, 0xfc, !UPT ;  /* 0x00000002262a7892 */ /* 0x000fe4000f8efc3f */
[----:B------:R-:W-:Y:S02]  /*7bf0*/  UIADD3 UR41, UR41, -0x1, URZ ;  /* 0xffffffff29297890 */ /* 0x000fe4000fffe03f */
[----:B------:R-:W-:Y:S02]  /*7c00*/  USHF.L.U32 UR40, UR5, UR40, URZ ;  /* 0x0000002805287299 */ /* 0x000fe4000800063f */
[----:B------:R-:W-:Y:S01]  /*7c10*/  ULOP3.LUT UR39, URZ, UR4, URZ, 0x33, !UPT ;  /* 0x000000043f277292 */ /* 0x000fe2000f8e333f */
[----:B------:R-:W-:-:S11]  /*7c20*/  ULDC.64 UR44, c[0x0][0x198] ;  /* 0x00006600002c7ab9 */ /* 0x000fd60000000a00 */
.L_x_130:
[----:B------:R-:W0:Y:S01]  /*7c30*/  S2R R0, SR_CgaCtaId ;  /* 0x0000000000007919 */ /* 0x000e220000008800 */
[----:B------:R-:W-:-:S04]  /*7c40*/  MOV R27, 0x400 ;  /* 0x00000400001b7802 */ /* 0x000fc80000000f00 */
[----:B0-----:R-:W-:-:S05]  /*7c50*/  LEA R27, R0, R27, 0x18 ;  /* 0x0000001b001b7211 */ /* 0x001fca00078ec0ff */
[----:B------:R-:W-:-:S05]  /*7c60*/  VIADD R0, R27, 0x800 ;  /* 0x000008001b007836 */ /* 0x000fca0000000000 */
[----:B------:R-:W-:-:S13]  /*7c70*/  LOP3.LUT P0, RZ, R0, 0x3ff, RZ, 0xc0, !PT ;  /* 0x000003ff00ff7812 */ /* 0x000fda000780c0ff */
[----:B------:R-:W-:Y:S05]  /*7c80*/  @!P0 BRA `(.L_x_114) ;  /* 0x0000000000408947 */ /* 0x000fea0003800000 */
[----:B------:R-:W-:Y:S01]  /*7c90*/  MOV R14, 0x0 ;  /* 0x00000000000e7802 */ /* 0x000fe20000000f00 */
[----:B------:R-:W-:Y:S01]  /*7ca0*/  ULDC.64 UR4, c[0x4][0x70] ;  /* 0x01001c0000047ab9 */ /* 0x000fe20000000a00 */
[----:B------:R-:W-:Y:S01]  /*7cb0*/  ULDC.64 UR6, c[0x4][0x8] ;  /* 0x0100020000067ab9 */ /* 0x000fe20000000a00 */
[----:B------:R-:W-:Y:S02]  /*7cc0*/  IMAD.U32 R4, RZ, RZ, UR4 ;  /* 0x00000004ff047e24 */ /* 0x000fe4000f8e00ff */
[----:B------:R-:W-:Y:S01]  /*7cd0*/  IMAD.U32 R5, RZ, RZ, UR5 ;  /* 0x00000005ff057e24 */ /* 0x000fe2000f8e00ff */
[----:B------:R-:W0:Y:S01]  /*7ce0*/  LDC.64 R14, c[0x4][R14] ;  /* 0x010000000e0e7b82 */ /* 0x000e220000000a00 */
[----:B------:R-:W-:Y:S01]  /*7cf0*/  ULDC.64 UR4, c[0x4][0x78] ;  /* 0x01001e0000047ab9 */ /* 0x000fe20000000a00 */
[----:B------:R-:W-:Y:S02]  /*7d00*/  IMAD.U32 R10, RZ, RZ, UR6 ;  /* 0x00000006ff0a7e24 */ /* 0x000fe4000f8e00ff */
[----:B------:R-:W-:-:S02]  /*7d10*/  IMAD.U32 R6, RZ, RZ, UR4 ;  /* 0x00000004ff067e24 */ /* 0x000fc4000f8e00ff */
[----:B------:R-:W-:Y:S02]  /*7d20*/  IMAD.U32 R7, RZ, RZ, UR5 ;  /* 0x00000005ff077e24 */ /* 0x000fe4000f8e00ff */
[----:B------:R-:W-:Y:S02]  /*7d30*/  IMAD.U32 R11, RZ, RZ, UR7 ;  /* 0x00000007ff0b7e24 */ /* 0x000fe4000f8e00ff */
[----:B------:R-:W-:Y:S02]  /*7d40*/  IMAD.MOV.U32 R8, RZ, RZ, 0x70 ;  /* 0x00000070ff087424 */ /* 0x000fe400078e00ff */
[----:B------:R-:W-:Y:S02]  /*7d50*/  IMAD.MOV.U32 R12, RZ, RZ, 0x1 ;  /* 0x00000001ff0c7424 */ /* 0x000fe400078e00ff */
[----:B------:R-:W-:-:S07]  /*7d60*/  IMAD.MOV.U32 R13, RZ, RZ, RZ ;  /* 0x000000ffff0d7224 */ /* 0x000fce00078e00ff */
[----:B------:R-:W-:-:S07]  /*7d70*/  LEPC R20, `(.L_x_114) ;  /* 0x000000001014794e */ /* 0x000fce0000000000 */
[----:B0----5:R-:W-:Y:S05]  /*7d80*/  CALL.ABS.NOINC R14 ;  /* 0x000000000e007343 */ /* 0x021fea0003c00000 */
.L_x_114:
        /* <DEDUP_REMOVED lines=19> */
.L_x_115:
[----:B------:R-:W0:Y:S02]  /*7ec0*/  LDC R0, c[0x0][0x28c] ;  /* 0x0000a300ff007b82 */ /* 0x000e240000000800 */
[----:B0-----:R-:W-:-:S13]  /*7ed0*/  ISETP.GE.AND P0, PT, R0, 0x1, PT ;  /* 0x000000010000780c */ /* 0x001fda0003f06270 */
[----:B------:R-:W-:Y:S05]  /*7ee0*/  @!P0 BRA `(.L_x_116) ;  /* 0x0000000400208947 */ /* 0x000fea0003800000 */
[----:B------:R-:W-:Y:S01]  /*7ef0*/  BSSY B0, `(.L_x_116) ;  /* 0x0000047000007945 */ /* 0x000fe20003800000 */
[----:B------:R-:W-:Y:S02]  /*7f00*/  IMAD.SHL.U32 R19, R19, 0x40, RZ ;  /* 0x0000004013137824 */ /* 0x000fe400078e00ff */
[----:B------:R-:W-:Y:S02]  /*7f10*/  IMAD.SHL.U32 R22, R22, 0x40, RZ ;  /* 0x0000004016167824 */ /* 0x000fe400078e00ff */
[----:B------:R-:W-:Y:S02]  /*7f20*/  IMAD.MOV.U32 R7, RZ, RZ, RZ ;  /* 0x000000ffff077224 */ /* 0x000fe400078e00ff */
[----:B------:R-:W-:Y:S02]  /*7f30*/  IMAD.U32 R8, RZ, RZ, UR43 ;  /* 0x0000002bff087e24 */ /* 0x000fe4000f8e00ff */
[----:B------:R-:W-:Y:S02]  /*7f40*/  IMAD.MOV.U32 R0, RZ, RZ, R24 ;  /* 0x000000ffff007224 */ /* 0x000fe400078e0018 */
[----:B------:R-:W-:-:S07]  /*7f50*/  IMAD.MOV.U32 R4, RZ, RZ, R25 ;  /* 0x000000ffff047224 */ /* 0x000fce00078e0019 */
.L_x_125:
[----:B------:R-:W-:Y:S01]  /*7f60*/  IMAD R6, R4, 0x8, R27 ;  /* 0x0000000804067824 */ /* 0x000fe200078e021b */
[----:B------:R-:W-:Y:S01]  /*7f70*/  SHF.L.U32 R3, R0, 0x1f, RZ ;  /* 0x0000001f00037819 */ /* 0x000fe200000006ff */
[----:B------:R-:W-:Y:S01]  /*7f80*/  BSSY B1, `(.L_x_117) ;  /* 0x0000005000017945 */ /* 0x000fe20003800000 */
[----:B------:R-:W-:Y:S02]  /*7f90*/  ISETP.NE.AND P1, PT, R23, RZ, PT ;  /* 0x000000ff1700720c */ /* 0x000fe40003f25270 */
[----:B------:R-:W0:Y:S11]  /*7fa0*/  SYNCS.PHASECHK.TRANS64.TRYWAIT P0, [R6+URZ+0x48], R3 ;  /* 0x00004803060075a7 */ /* 0x000e36000800017f */
[----:B------:R-:W1:Y:S01]  /*7fb0*/  @!P1 LDC R5, c[0x0][0x70c] ;  /* 0x0001c300ff059b82 */ /* 0x000e620000000800 */
[----:B0-----:R-:W-:Y:S05]  /*7fc0*/  @!P0 BRA `(.L_x_118) ;  /* 0x0000001000a88947 */ /* 0x001fea0003800000 */
.L_x_148:
[----:B------:R-:W-:Y:S05]  /*7fd0*/  BSYNC B1 ;  /* 0x0000000000017941 */ /* 0x000fea0003800000 */
.L_x_117:
[----:B------:R-:W-:Y:S01]  /*7fe0*/  ISETP.NE.AND P0, PT, R23, RZ, PT ;  /* 0x000000ff1700720c */ /* 0x000fe20003f05270 */
[----:B------:R-:W-:-:S04]  /*7ff0*/  UPRMT UR4, UR42, 0x9910, URZ ;  /* 0x000099102a047896 */ /* 0x000fc8000800003f */
[----:B------:R-:W-:-:S08]  /*8000*/  UISETP.NE.AND UP0, UPT, UR4, 0x2, UPT ;  /* 0x000000020400788c */ /* 0x000fd0000bf05270 */
[----:B-1----:R1:W-:Y:S01]  /*8010*/  @!P0 SYNCS.ARRIVE.TRANS64 RZ, [R6+URZ], R5 ;  /* 0x0000000506ff89a7 */ /* 0x0023e2000800003f */
[----:B------:R-:W-:-:S13]  /*8020*/  PLOP3.LUT P0, PT, PT, PT, UP0, 0x80, 0x0 ;  /* 0x000000000000781c */ /* 0x000fda0003f0f008 */
[----:B-1----:R-:W-:Y:S05]  /*8030*/  @P0 BRA `(.L_x_119) ;  /* 0x0000000000040947 */ /* 0x002fea0003800000 */
[----:B------:R-:W-:Y:S01]  /*8040*/  BPT.TRAP 0x1 ;  /* 0x000000040000795c */ /* 0x000fe20000300000 */
.L_x_119:
[----:B------:R-:W-:Y:S01]  /*8050*/  ISETP.NE.AND P0, PT, R28, RZ, PT ;  /* 0x000000ff1c00720c */ /* 0x000fe20003f05270 */
[----:B------:R-:W-:-:S12]  /*8060*/  BSSY B1, `(.L_x_120) ;  /* 0x0000003000017945 */ /* 0x000fd80003800000 */
[----:B------:R-:W-:Y:S05]  /*8070*/  @P0 BRA `(.L_x_121) ;  /* 0x0000000000040947 */ /* 0x000fea0003800000 */
[----:B------:R-:W-:Y:S01]  /*8080*/  BPT.TRAP 0x1 ;  /* 0x000000040000795c */ /* 0x000fe20000300000 */
.L_x_121:
[----:B------:R-:W-:Y:S05]  /*8090*/  BSYNC B1 ;  /* 0x0000000000017941 */ /* 0x000fea0003800000 */
.L_x_120:
[----:B------:R-:W-:-:S03]  /*80a0*/  UMOV UR4, 0xffffffff ;  /* 0xffffffff00047882 */ /* 0x000fc60000000000 */
[----:B------:R-:W-:Y:S05]  /*80b0*/  BRA.DIV UR4, `(.L_x_122) ;  /* 0x0000001204807947 */ /* 0x000fea000b800000 */
[----:B------:R-:W-:-:S13]  /*80c0*/  ELECT P6, URZ, PT ;  /* 0x00000000003f782f */ /* 0x000fda00038c0000 */
.L_x_151:
[----:B------:R-:W-:Y:S04]  /*80d0*/  BSSY B1, `(.L_x_123) ;  /* 0x000001f000017945 */ /* 0x000fe80003800000 */
[----:B------:R-:W-:Y:S05]  /*80e0*/  @!P6 BRA `(.L_x_124) ;  /* 0x000000000074e947 */ /* 0x000fea0003800000 */
[C-C-:B0-----:R-:W-:Y:S01]  /*80f0*/  IMAD R3, R4.reuse, 0x2000, R27.reuse ;  /* 0x0000200004037824 */ /* 0x141fe200078e021b */
[----:B------:R-:W-:Y:S01]  /*8100*/  R2UR UR26, R7 ;  /* 0x00000000071a72ca */ /* 0x000fe200000e0000 */
[----:B------:R-:W-:Y:S01]  /*8110*/  IMAD R5, R4, 0x4000, R27 ;  /* 0x0000400004057824 */ /* 0x000fe200078e021b */
[----:B------:R-:W-:Y:S01]  /*8120*/  R2UR UR25, R6 ;  /* 0x00000000061972ca */ /* 0x000fe200000e0000 */
[----:B------:R-:W-:Y:S01]  /*8130*/  UIADD3 UR4, UP0, UR44, 0xf0, URZ ;  /* 0x000000f02c047890 */ /* 0x000fe2000ff1e03f */
[----:B------:R-:W-:Y:S01]  /*8140*/  R2UR UR24, R3 ;  /* 0x00000000031872ca */ /* 0x000fe200000e0000 */
[----:B------:R-:W-:Y:S01]  /*8150*/  UIADD3 UR14, UP1, UR44, 0x1f0, URZ ;  /* 0x000001f02c0e7890 */ /* 0x000fe2000ff3e03f */
[----:B------:R-:W-:Y:S01]  /*8160*/  R2UR UR8, R5 ;  /* 0x00000000050872ca */ /* 0x000fe200000e0000 */
[----:B------:R-:W-:Y:S01]  /*8170*/  UIADD3.X UR5, URZ, UR45, URZ, UP0, !UPT ;  /* 0x0000002d3f057290 */ /* 0x000fe200087fe43f */
[----:B------:R-:W-:Y:S01]  /*8180*/  R2UR UR28, R18 ;  /* 0x00000000121c72ca */ /* 0x000fe200000e0000 */
[----:B------:R-:W-:Y:S01]  /*8190*/  UIADD3.X UR15, URZ, UR45, URZ, UP1, !UPT ;  /* 0x0000002d3f0f7290 */ /* 0x000fe20008ffe43f */
[----:B------:R-:W-:Y:S01]  /*81a0*/  R2UR UR27, R22 ;  /* 0x00000000161b72ca */ /* 0x000fe200000e0000 */
[----:B------:R-:W-:Y:S01]  /*81b0*/  UMOV UR6, 0x0 ;  /* 0x0000000000067882 */ /* 0x000fe20000000000 */
[----:B------:R-:W-:Y:S01]  /*81c0*/  R2UR UR19, R19 ;  /* 0x00000000131372ca */ /* 0x000fe200000e0000 */
[----:B------:R-:W-:Y:S01]  /*81d0*/  UIADD3 UR10, UR26, 0x40, URZ ;  /* 0x000000401a0a7890 */ /* 0x000fe2000fffe03f */
[----:B------:R-:W-:Y:S01]  /*81e0*/  UMOV UR7, 0x10000000 ;  /* 0x1000000000077882 */ /* 0x000fe20000000000 */
[----:B------:R-:W-:-:S02]  /*81f0*/  UMOV UR17, UR25 ;  /* 0x0000001900117c82 */ /* 0x000fc40008000000 */
[----:B------:R-:W-:Y:S02]  /*8200*/  UIADD3 UR24, UR24, 0x800, URZ ;  /* 0x0000080018187890 */ /* 0x000fe4000fffe03f */
[----:B------:R-:W-:Y:S02]  /*8210*/  UIADD3 UR16, UR8, 0x12800, URZ ;  /* 0x0001280008107890 */ /* 0x000fe4000fffe03f */
[----:B------:R-:W-:Y:S01]  /*8220*/  UIADD3 UR8, UR8, 0x14800, URZ ;  /* 0x0001480008087890 */ /* 0x000fe2000fffe03f */
[----:B------:R-:W-:Y:S01]  /*8230*/  UMOV UR18, UR26 ;  /* 0x0000001a00127c82 */ /* 0x000fe20008000000 */
[----:B------:R-:W-:Y:S01]  /*8240*/  UMOV UR20, UR28 ;  /* 0x0000001c00147c82 */ /* 0x000fe20008000000 */
[----:B------:R-:W-:Y:S02]  /*8250*/  UMOV UR9, UR25 ;  /* 0x0000001900097c82 */ /* 0x000fe40008000000 */
[----:B------:R1:W-:Y:S01]  /*8260*/  UTMALDG.3D [UR24], [UR4], desc[UR6] ;  /* 0x00000618040075b4 */ /* 0x0003e20008011000 */
[----:B------:R-:W-:Y:S01]  /*8270*/  UMOV UR12, UR28 ;  /* 0x0000001c000c7c82 */ /* 0x000fe20008000000 */
[----:B------:R-:W-:Y:S01]  /*8280*/  UMOV UR11, UR19 ;  /* 0x00000013000b7c82 */ /* 0x000fe20008000000 */
[----:B------:R1:W-:Y:S01]  /*8290*/  UTMALDG.3D [UR16], [UR14], desc[UR6] ;  /* 0x000006100e0075b4 */ /* 0x0003e20008011000 */
[----:B------:R1:W-:Y:S02]  /*82a0*/  UTMALDG.3D [UR8], [UR14], desc[UR6] ;  /* 0x000006080e0075b4 */ /* 0x0003e40008011000 */
[----:B-1----:R-:W-:Y:S01]  /*82b0*/  NOP ;  /* 0x0000000000007918 */ /* 0x002fe20000000000 */
.L_x_124:
[----:B------:R-:W-:Y:S05]  /*82c0*/  BSYNC B1 ;  /* 0x0000000000017941 */ /* 0x000fea0003800000 */
.L_x_123:
[----:B------:R-:W-:Y:S02]  /*82d0*/  VIADD R8, R8, 0xffffffff ;  /* 0xffffffff08087836 */ /* 0x000fe40000000000 */
[----:B------:R-:W-:Y:S02]  /*82e0*/  VIADD R4, R4, 0x1 ;  /* 0x0000000104047836 */ /* 0x000fe40000000000 */
[----:B------:R-:W-:Y:S01]  /*82f0*/  VIADD R7, R7, 0x80 ;  /* 0x0000008007077836 */ /* 0x000fe20000000000 */
[----:B------:R-:W-:Y:S02]  /*8300*/  ISETP.GT.AND P1, PT, R8, 0x1, PT ;  /* 0x000000010800780c */ /* 0x000fe40003f24270 */
[----:B------:R-:W-:-:S04]  /*8310*/  ISETP.NE.AND P0, PT, R4, 0x9, PT ;  /* 0x000000090400780c */ /* 0x000fc80003f05270 */
[----:B0-----:R-:W-:Y:S02]  /*8320*/  SEL R3, RZ, 0x1, P0 ;  /* 0x00000001ff037807 */ /* 0x001fe40000000000 */
[----:B------:R-:W-:Y:S02]  /*8330*/  SEL R4, R4, RZ, P0 ;  /* 0x000000ff04047207 */ /* 0x000fe40000000000 */
[----:B------:R-:W-:-:S03]  /*8340*/  LOP3.LUT R0, R0, R3, RZ, 0x3c, !PT ;  /* 0x0000000300007212 */ /* 0x000fc600078e3cff */
[----:B------:R-:W-:Y:S05]  /*8350*/  @P1 BRA `(.L_x_125) ;  /* 0xfffffffc00001947 */ /* 0x000fea000383ffff */
[----:B------:R-:W-:Y:S05]  /*8360*/  BSYNC B0 ;  /* 0x0000000000007941 */ /* 0x000fea0003800000 */
.L_x_116:
[----:B------:R-:W-:Y:S01]  /*8370*/  VIADD R0, R25, UR37 ;  /* 0x0000002519007c36 */ /* 0x000fe20008000000 */
[----:B------:R-:W-:Y:S01]  /*8380*/  LOP3.LUT P1, RZ, R26, 0xff, RZ, 0xc0, !PT ;  /* 0x000000ff1aff7812 */ /* 0x000fe2000782c0ff */
[----:B------:R-:W-:Y:S01]  /*8390*/  IMAD.U32 R3, RZ, RZ, UR37 ;  /* 0x00000025ff037e24 */ /* 0x000fe2000f8e00ff */
[----:B------:R-:W-:Y:S01]  /*83a0*/  IADD3 R16, P2, R16, UR52, RZ ;  /* 0x0000003410107c10 */ /* 0x000fe2000ff5e0ff */
[----:B------:R-:W-:Y:S01]  /*83b0*/  ULDC.64 UR4, c[0x0][0x850] ;  /* 0x0002140000047ab9 */ /* 0x000fe20000000a00 */
[C---:B------:R-:W-:Y:S01]  /*83c0*/  ISETP.GT.U32.AND P0, PT, R0.reuse, 0x8, PT ;  /* 0x000000080000780c */ /* 0x040fe20003f04070 */
[----:B------:R-:W-:Y:S01]  /*83d0*/  UISETP.GE.U32.AND UP0, UPT, UR37, 0x9, UPT ;  /* 0x000000092500788c */ /* 0x000fe2000bf06070 */
[----:B------:R-:W-:Y:S01]  /*83e0*/  IADD3.X R17, R17, UR36, RZ, P2, !PT ;  /* 0x0000002411117c10 */ /* 0x000fe200097fe4ff */
[----:B------:R-:W-:Y:S01]  /*83f0*/  IMAD.WIDE.U32 R4, R0, 0x38e38e39, RZ ;  /* 0x38e38e3900047825 */ /* 0x000fe200078e00ff */
[----:B------:R-:W-:Y:S01]  /*8400*/  ISETP.LT.U32.AND P0, PT, R3, 0x9, P0 ;  /* 0x000000090300780c */ /* 0x000fe20000701070 */
[----:B------:R-:W-:Y:S01]  /*8410*/  BSSY B0, `(.L_x_126) ;  /* 0x0000062000007945 */ /* 0x000fe20003800000 */
[----:B------:R-:W-:Y:S01]  /*8420*/  PRMT R26, RZ, 0x7610, R26 ;  /* 0x00007610ff1a7816 */ /* 0x000fe2000000001a */
[----:B------:R-:W-:Y:S01]  /*8430*/  IMAD.MOV.U32 R22, RZ, RZ, -0x1 ;  /* 0xffffffffff167424 */ /* 0x000fe200078e00ff */
[----:B------:R-:W-:Y:S01]  /*8440*/  SEL R3, RZ, 0x1, !P0 ;  /* 0x00000001ff037807 */ /* 0x000fe20004000000 */
[----:B------:R0:W-:Y:S01]  /*8450*/  @P1 SYNCS.ARRIVE.TRANS64.A1T0 RZ, [R27+URZ+0xc8], RZ ;  /* 0x0000c8ff1bff19a7 */ /* 0x0001e2000810003f */
[----:B------:R-:W-:Y:S01]  /*8460*/  ISETP.GE.U32.AND P0, PT, R16, UR4, PT ;  /* 0x0000000410007c0c */ /* 0x000fe2000bf06070 */
[----:B------:R-:W-:Y:S01]  /*8470*/  IMAD.MOV.U32 R19, RZ, RZ, -0x1 ;  /* 0xffffffffff137424 */ /* 0x000fe200078e00ff */
[----:B------:R-:W-:Y:S01]  /*8480*/  PLOP3.LUT P1, PT, PT, PT, UP0, 0x80, 0x0 ;  /* 0x000000000000781c */ /* 0x000fe20003f2f008 */
[----:B------:R-:W-:Y:S01]  /*8490*/  IMAD.MOV.U32 R18, RZ, RZ, -0x1 ;  /* 0xffffffffff127424 */ /* 0x000fe200078e00ff */
[----:B------:R-:W-:-:S02]  /*84a0*/  ISETP.GE.U32.AND.EX P0, PT, R17, UR5, PT, P0 ;  /* 0x0000000511007c0c */ /* 0x000fc4000bf06100 */
[----:B------:R-:W-:Y:S02]  /*84b0*/  SHF.R.U32.HI R5, RZ, 0x1, R5 ;  /* 0x00000001ff057819 */ /* 0x000fe40000011605 */
[----:B------:R-:W-:-:S03]  /*84c0*/  LOP3.LUT R24, R24, R3, RZ, 0x3c, !PT ;  /* 0x0000000318187212 */ /* 0x000fc600078e3cff */
[--C-:B------:R-:W-:Y:S01]  /*84d0*/  IMAD R25, R5, -0x9, R0.reuse ;  /* 0xfffffff705197824 */ /* 0x100fe200078e0200 */
[----:B------:R-:W-:-:S03]  /*84e0*/  PRMT R0, RZ, 0x7610, R0 ;  /* 0x00007610ff007816 */ /* 0x000fc60000000000 */
[----:B------:R-:W-:Y:S02]  /*84f0*/  @P1 LOP3.LUT R24, R24, 0x1, R5, 0x78, !PT ;  /* 0x0000000118181812 */ /* 0x000fe400078e7805 */
[----:B0-----:R-:W-:Y:S05]  /*8500*/  @P0 BRA `(.L_x_127) ;  /* 0x0000000400480947 */ /* 0x001fea0003800000 */
[----:B------:R-:W-:Y:S01]  /*8510*/  ULDC.64 UR4, c[0x0][0x828] ;  /* 0x00020a0000047ab9 */ /* 0x000fe20000000a00 */
[----:B------:R-:W0:Y:S01]  /*8520*/  S2R R3, SR_CTAID.X ;  /* 0x0000000000037919 */ /* 0x000e220000002500 */
[----:B------:R-:W-:Y:S01]  /*8530*/  ISETP.NE.U32.AND P0, PT, RZ, UR4, PT ;  /* 0x00000004ff007c0c */ /* 0x000fe2000bf05070 */
[----:B------:R-:W-:Y:S01]  /*8540*/  ULDC UR7, c[0x0][0x830] ;  /* 0x00020c0000077ab9 */ /* 0x000fe20000000800 */
[----:B------:R-:W-:Y:S01]  /*8550*/  IMAD.MOV.U32 R4, RZ, RZ, R16 ;  /* 0x000000ffff047224 */ /* 0x000fe200078e0010 */
[----:B------:R-:W1:Y:S01]  /*8560*/  S2R R0, SR_CTAID.Y ;  /* 0x0000000000007919 */ /* 0x000e620000002600 */
[----:B------:R-:W-:Y:S01]  /*8570*/  ISETP.NE.AND.EX P0, PT, RZ, UR5, PT, P0 ;  /* 0x00000005ff007c0c */ /* 0x000fe2000bf05300 */
[----:B------:R-:W-:-:S12]  /*8580*/  IMAD.MOV.U32 R5, RZ, RZ, R17 ;  /* 0x000000ffff057224 */ /* 0x000fd800078e0011 */
[----:B------:R-:W-:Y:S05]  /*8590*/  @!P0 BRA `(.L_x_128) ;  /* 0x0000000000288947 */ /* 0x000fea0003800000 */
[----:B------:R-:W-:Y:S02]  /*85a0*/  ULDC UR6, c[0x0][0x834] ;  /* 0x00020d0000067ab9 */ /* 0x000fe40000000800 */
[----:B------:R-:W-:-:S05]  /*85b0*/  IADD3 R9, P0, R16, UR6, RZ ;  /* 0x0000000610097c10 */ /* 0x000fca000ff1e0ff */
[----:B------:R-:W-:-:S04]  /*85c0*/  IMAD.X R11, RZ, RZ, R17, P0 ;  /* 0x000000ffff0b7224 */ /* 0x000fc800000e0611 */
[----:B------:R-:W-:-:S04]  /*85d0*/  IMAD.WIDE.U32 R6, R11, UR4, RZ ;  /* 0x000000040b067c25 */ /* 0x000fc8000f8e00ff */
[----:B------:R-:W-:-:S04]  /*85e0*/  IMAD.WIDE.U32 R6, P0, R9, UR5, R6 ;  /* 0x0000000509067c25 */ /* 0x000fc8000f800006 */
[----:B------:R-:W-:-:S04]  /*85f0*/  IMAD.WIDE.U32 R8, R9, UR4, RZ ;  /* 0x0000000409087c25 */ /* 0x000fc8000f8e00ff */
[----:B------:R-:W-:Y:S01]  /*8600*/  IMAD.X R5, RZ, RZ, RZ, P0 ;  /* 0x000000ffff057224 */ /* 0x000fe200000e06ff */
[----:B------:R-:W-:Y:S01]  /*8610*/  IADD3 RZ, P0, R9, R6, RZ ;  /* 0x0000000609ff7210 */ /* 0x000fe20007f1e0ff */
[----:B------:R-:W-:-:S04]  /*8620*/  IMAD.MOV.U32 R4, RZ, RZ, R7 ;  /* 0x000000ffff047224 */ /* 0x000fc800078e0007 */
[----:B------:R-:W-:-:S08]  /*8630*/  IMAD.WIDE.U32.X R4, R11, UR5, R4, P0 ;  /* 0x000000050b047c25 */ /* 0x000fd000080e0404 */
.L_x_128:
[--C-:B------:R-:W-:Y:S01]  /*8640*/  SHF.R.U64 R18, R4, UR7, R5.reuse ;  /* 0x0000000704127c19 */ /* 0x100fe20008001205 */
[----:B------:R-:W-:Y:S01]  /*8650*/  ULDC.64 UR4, c[0x0][0x820] ;  /* 0x0002080000047ab9 */ /* 0x000fe20000000a00 */
[----:B------:R-:W-:Y:S01]  /*8660*/  SHF.R.U32.HI R4, RZ, UR7, R5 ;  /* 0x00000007ff047c19 */ /* 0x000fe20008011605 */
[----:B------:R-:W-:Y:S01]  /*8670*/  ULDC.64 UR8, c[0x0][0x840] ;  /* 0x0002100000087ab9 */ /* 0x000fe20000000a00 */
[----:B------:R-:W-:Y:S01]  /*8680*/  IADD3 R7, P0, RZ, -R18, RZ ;  /* 0x80000012ff077210 */ /* 0x000fe20007f1e0ff */
[----:B------:R-:W2:Y:S01]  /*8690*/  LDC R13, c[0x0][0x148] ;  /* 0x00005200ff0d7b82 */ /* 0x000ea20000000800 */
[----:B0-----:R-:W-:Y:S01]  /*86a0*/  I2FP.F32.U32 R8, R3 ;  /* 0x0000000300087245 */ /* 0x001fe20000201000 */
[----:B------:R-:W-:Y:S02]  /*86b0*/  ULDC UR6, c[0x0][0x808] ;  /* 0x0002020000067ab9 */ /* 0x000fe40000000800 */
[----:B------:R-:W-:Y:S01]  /*86c0*/  IMAD.X R4, RZ, RZ, ~R4, P0 ;  /* 0x000000ffff047224 */ /* 0x000fe200000e0e04 */
[----:B------:R-:W-:-:S03]  /*86d0*/  ISETP.NE.U32.AND P0, PT, RZ, UR8, PT ;  /* 0x00000008ff007c0c */ /* 0x000fc6000bf05070 */
[----:B------:R-:W-:Y:S01]  /*86e0*/  IMAD R6, R4, UR4, RZ ;  /* 0x0000000404067c24 */ /* 0x000fe2000f8e02ff */
[----:B------:R-:W-:Y:S01]  /*86f0*/  ISETP.NE.AND.EX P0, PT, RZ, UR9, PT, P0 ;  /* 0x00000009ff007c0c */ /* 0x000fe2000bf05300 */
[----:B------:R-:W-:Y:S01]  /*8700*/  IMAD.WIDE.U32 R4, R7, UR4, R16 ;  /* 0x0000000407047c25 */ /* 0x000fe2000f8e0010 */
[----:B------:R-:W-:-:S03]  /*8710*/  ULDC UR4, c[0x0][0x150] ;  /* 0x0000540000047ab9 */ /* 0x000fc60000000800 */
[----:B------:R-:W-:Y:S01]  /*8720*/  FMUL R8, R8, UR4 ;  /* 0x0000000408087c20 */ /* 0x000fe20008400000 */
[----:B------:R-:W-:Y:S01]  /*8730*/  IMAD R7, R7, UR5, R6 ;  /* 0x0000000507077c24 */ /* 0x000fe2000f8e0206 */
[----:B------:R-:W-:Y:S01]  /*8740*/  ULDC UR4, c[0x0][0x818] ;  /* 0x0002060000047ab9 */ /* 0x000fe20000000800 */
[----:B------:R-:W0:Y:S01]  /*8750*/  LDC R6, c[0x0][0x144] ;  /* 0x00005100ff067b82 */ /* 0x000e220000000800 */
[----:B------:R-:W-:Y:S01]  /*8760*/  ULDC UR5, c[0x0][0x154] ;  /* 0x0000550000057ab9 */ /* 0x000fe20000000800 */
[----:B------:R-:W-:Y:S01]  /*8770*/  IMAD.IADD R5, R5, 0x1, R7 ;  /* 0x0000000105057824 */ /* 0x000fe200078e0207 */
[----:B------:R-:W3:Y:S04]  /*8780*/  F2I.U32.TRUNC.NTZ R8, R8 ;  /* 0x0000000800087305 */ /* 0x000ee8000020f000 */
[----:B------:R-:W-:-:S02]  /*8790*/  SHF.R.U64 R10, R4, UR4, R5 ;  /* 0x00000004040a7c19 */ /* 0x000fc40008001205 */
[----:B-1----:R-:W-:Y:S02]  /*87a0*/  I2FP.F32.U32 R4, R0 ;  /* 0x0000000000047245 */ /* 0x002fe40000201000 */
[----:B------:R-:W-:Y:S01]  /*87b0*/  SHF.R.U32.HI R5, RZ, UR4, R5 ;  /* 0x00000004ff057c19 */ /* 0x000fe20008011605 */
[----:B------:R-:W-:Y:S02]  /*87c0*/  ULDC UR4, c[0x0][0x858] ;  /* 0x0002160000047ab9 */ /* 0x000fe40000000800 */
[----:B------:R-:W-:Y:S01]  /*87d0*/  FMUL R7, R4, UR5 ;  /* 0x0000000504077c20 */ /* 0x000fe20008400000 */
[--C-:B------:R-:W-:Y:S02]  /*87e0*/  SHF.R.U64 R12, R10, UR6, R5.reuse ;  /* 0x000000060a0c7c19 */ /* 0x100fe40008001205 */
[----:B------:R-:W-:Y:S01]  /*87f0*/  SHF.R.U32.HI R5, RZ, UR6, R5 ;  /* 0x00000006ff057c19 */ /* 0x000fe20008011605 */
[----:B------:R1:W4:Y:S01]  /*8800*/  F2I.U32.TRUNC.NTZ R14, R7 ;  /* 0x00000007000e7305 */ /* 0x000322000020f000 */
[----:B---3--:R-:W-:-:S02]  /*8810*/  IMAD.MOV R8, RZ, RZ, -R8 ;  /* 0x000000ffff087224 */ /* 0x008fc400078e0a08 */
[--C-:B------:R-:W-:Y:S02]  /*8820*/  SHF.R.U64 R11, R12, UR4, R5.reuse ;  /* 0x000000040c0b7c19 */ /* 0x100fe40008001205 */
[----:B------:R-:W-:Y:S01]  /*8830*/  SHF.R.U32.HI R5, RZ, UR4, R5 ;  /* 0x00000004ff057c19 */ /* 0x000fe20008011605 */
[----:B0-----:R-:W-:Y:S02]  /*8840*/  IMAD R3, R6, R8, R3 ;  /* 0x0000000806037224 */ /* 0x001fe400078e0203 */
[----:B------:R-:W-:Y:S01]  /*8850*/  IMAD.MOV.U32 R4, RZ, RZ, R11 ;  /* 0x000000ffff047224 */ /* 0x000fe200078e000b */
[----:B-12-4-:R-:W-:Y:S06]  /*8860*/  @!P0 BRA `(.L_x_129) ;  /* 0x0000000000288947 */ /* 0x016fec0003800000 */
        /* <DEDUP_REMOVED lines=10> */
.L_x_129:
[----:B------:R-:W-:Y:S01]  /*8910*/  ISETP.NE.AND P0, PT, R2, 0x1, PT ;  /* 0x000000010200780c */ /* 0x000fe20003f05270 */
[----:B------:R-:W-:Y:S01]  /*8920*/  ULDC UR4, c[0x0][0x848] ;  /* 0x0002120000047ab9 */ /* 0x000fe20000000800 */
[----:B------:R-:W-:Y:S01]  /*8930*/  IMAD.MOV R14, RZ, RZ, -R14 ;  /* 0x000000ffff0e7224 */ /* 0x000fe200078e0a0e */
[----:B------:R-:W-:Y:S01]  /*8940*/  SHF.R.U64 R5, R4, UR4, R5 ;  /* 0x0000000404057c19 */ /* 0x000fe20008001205 */
[----:B------:R-:W-:Y:S01]  /*8950*/  ULDC UR4, c[0x0][0x838] ;  /* 0x00020e0000047ab9 */ /* 0x000fe20000000800 */
[----:B------:R-:W-:Y:S01]  /*8960*/  LOP3.LUT R12, R12, UR39, RZ, 0xc0, !PT ;  /* 0x000000270c0c7c12 */ /* 0x000fe2000f8ec0ff */
[----:B------:R-:W-:Y:S01]  /*8970*/  ULDC UR5, c[0x0][0x810] ;  /* 0x0002040000057ab9 */ /* 0x000fe20000000800 */
[----:B------:R-:W-:-:S03]  /*8980*/  LOP3.LUT R22, R10, UR41, RZ, 0xc0, !PT ;  /* 0x000000290a167c12 */ /* 0x000fc6000f8ec0ff */
[----:B------:R-:W-:-:S03]  /*8990*/  IMAD R12, R5, UR40, R12 ;  /* 0x00000028050c7c24 */ /* 0x000fc6000f8e020c */
[----:B------:R-:W-:Y:S02]  /*89a0*/  @P0 IMAD R3, R13, R14, R0 ;  /* 0x0000000e0d030224 */ /* 0x000fe400078e0200 */
[----:B------:R-:W-:Y:S02]  /*89b0*/  IMAD.MOV R0, RZ, RZ, -R5 ;  /* 0x000000ffff007224 */ /* 0x000fe400078e0a05 */
[----:B------:R-:W-:Y:S02]  /*89c0*/  IMAD R3, R12, UR5, R3 ;  /* 0x000000050c037c24 */ /* 0x000fe4000f8e0203 */
[----:B------:R-:W-:Y:S01]  /*89d0*/  IMAD R11, R0, UR4, R11 ;  /* 0x00000004000b7c24 */ /* 0x000fe2000f8e020b */
[----:B------:R-:W-:Y:S01]  /*89e0*/  ULDC UR4, c[0x0][0x800] ;  /* 0x0002000000047ab9 */ /* 0x000fe20000000800 */
[----:B------:R-:W-:Y:S02]  /*89f0*/  IMAD.MOV.U32 R0, RZ, RZ, 0x1 ;  /* 0x00000001ff007424 */ /* 0x000fe400078e00ff */
[----:B------:R-:W-:-:S05]  /*8a00*/  IMAD R22, R11, UR4, R22 ;  /* 0x000000040b167c24 */ /* 0x000fca000f8e0216 */
[----:B------:R-:W-:Y:S02]  /*8a10*/  SEL R19, R22, R3, !P0 ;  /* 0x0000000316137207 */ /* 0x000fe40004000000 */
[----:B------:R-:W-:-:S07]  /*8a20*/  SEL R22, R3, R22, !P0 ;  /* 0x0000001603167207 */ /* 0x000fce0004000000 */
.L_x_127:
[----:B------:R-:W-:Y:S05]  /*8a30*/  BSYNC B0 ;  /* 0x0000000000007941 */ /* 0x000fea0003800000 */
.L_x_126:
[----:B------:R-:W-:-:S13]  /*8a40*/  LOP3.LUT P0, RZ, R0, 0xff, RZ, 0xc0, !PT ;  /* 0x000000ff00ff7812 */ /* 0x000fda000780c0ff */
[----:B------:R-:W-:Y:S05]  /*8a50*/  @P0 BRA `(.L_x_130) ;  /* 0xfffffff000740947 */ /* 0x000fea000383ffff */
[----:B------:R-:W-:Y:S05]  /*8a60*/  BSYNC B6 ;  /* 0x0000000000067941 */ /* 0x000fea0003800000 */
.L_x_113:
[----:B------:R-:W-:-:S03]  /*8a70*/  UMOV UR4, 0xffffffff ;  /* 0xffffffff00047882 */ /* 0x000fc60000000000 */
[----:B------:R-:W-:Y:S05]  /*8a80*/  BRA.DIV UR4, `(.L_x_131) ;  /* 0x0000000a042c7947 */ /* 0x000fea000b800000 */
[----:B------:R-:W-:-:S13]  /*8a90*/  ELECT P6, URZ, PT ;  /* 0x00000000003f782f */ /* 0x000fda00038c0000 */
.L_x_154:
[----:B------:R-:W-:Y:S04]  /*8aa0*/  BSSY B0, `(.L_x_132) ;  /* 0x0000059000007945 */ /* 0x000fe80003800000 */
[----:B------:R-:W-:Y:S05]  /*8ab0*/  @!P6 BRA `(.L_x_133) ;  /* 0x00000004005ce947 */ /* 0x000fea0003800000 */
[----:B------:R-:W-:-:S04]  /*8ac0*/  ULOP3.LUT UR4, UR38, 0x2, URZ, 0xfc, !UPT ;  /* 0x0000000226047892 */ /* 0x000fc8000f8efc3f */
[----:B------:R-:W-:-:S06]  /*8ad0*/  UISETP.NE.AND UP0, UPT, UR4, 0x3, UPT ;  /* 0x000000030400788c */ /* 0x000fcc000bf05270 */
[----:B------:R-:W-:-:S13]  /*8ae0*/  PLOP3.LUT P0, PT, PT, PT, UP0, 0x80, 0x0 ;  /* 0x000000000000781c */ /* 0x000fda0003f0f008 */
[----:B------:R-:W-:Y:S05]  /*8af0*/  @!P0 BRA `(.L_x_134) ;  /* 0x0000000000048947 */ /* 0x000fea0003800000 */
[----:B------:R-:W-:Y:S01]  /*8b00*/  BPT.TRAP 0x1 ;  /* 0x000000040000795c */ /* 0x000fe20000300000 */
.L_x_134:
[----:B------:R-:W0:Y:S01]  /*8b10*/  S2R R3, SR_CgaCtaId ;  /* 0x0000000000037919 */ /* 0x000e220000008800 */
[----:B------:R-:W-:Y:S02]  /*8b20*/  MOV R0, 0x400 ;  /* 0x0000040000007802 */ /* 0x000fe40000000f00 */
[----:B------:R-:W-:Y:S02]  /*8b30*/  SHF.L.U32 R2, R24, 0x1f, RZ ;  /* 0x0000001f18027819 */ /* 0x000fe400000006ff */
[----:B0-----:R-:W-:-:S05]  /*8b40*/  LEA R0, R3, R0, 0x18 ;  /* 0x0000000003007211 */ /* 0x001fca00078ec0ff */
[----:B------:R-:W-:-:S04]  /*8b50*/  VIADD R0, R0, 0x48 ;  /* 0x0000004800007836 */ /* 0x000fc80000000000 */
[C---:B------:R-:W-:Y:S02]  /*8b60*/  IMAD R5, R25.reuse, 0x8, R0 ;  /* 0x0000000819057824 */ /* 0x040fe400078e0200 */
[----:B------:R-:W-:Y:S02]  /*8b70*/  VIADD R25, R25, 0x1 ;  /* 0x0000000119197836 */ /* 0x000fe40000000000 */
[----:B------:R-:W0:Y:S03]  /*8b80*/  SYNCS.PHASECHK.TRANS64.TRYWAIT P0, [R5+URZ], R2 ;  /* 0x00000002050075a7 */ /* 0x000e26000800017f */
[----:B------:R-:W-:-:S04]  /*8b90*/  ISETP.NE.AND P1, PT, R25, 0x9, PT ;  /* 0x000000091900780c */ /* 0x000fc80003f25270 */
[----:B------:R-:W-:Y:S02]  /*8ba0*/  SEL R3, RZ, 0x1, P1 ;  /* 0x00000001ff037807 */ /* 0x000fe40000800000 */
[----:B------:R-:W-:Y:S02]  /*8bb0*/  SEL R25, R25, RZ, P1 ;  /* 0x000000ff19197207 */ /* 0x000fe40000800000 */
[----:B------:R-:W-:-:S03]  /*8bc0*/  LOP3.LUT R24, R24, R3, RZ, 0x3c, !PT ;  /* 0x0000000318187212 */ /* 0x000fc600078e3cff */
[----:B------:R-:W-:Y:S01]  /*8bd0*/  IMAD R7, R25, 0x8, R0 ;  /* 0x0000000819077824 */ /* 0x000fe200078e0200 */
[----:B------:R-:W-:Y:S01]  /*8be0*/  SHF.L.U32 R4, R24, 0x1f, RZ ;  /* 0x0000001f18047819 */ /* 0x000fe200000006ff */
[----:B0-----:R-:W-:Y:S06]  /*8bf0*/  @!P0 BRA `(.L_x_135) ;  /* 0x0000000400f08947 */ /* 0x001fec0003800000 */
.L_x_155:
[----:B------:R-:W1:Y:S01]  /*8c00*/  SYNCS.PHASECHK.TRANS64.TRYWAIT P0, [R7+URZ], R4 ;  /* 0x00000004070075a7 */ /* 0x000e62000800017f */
[----:B0-----:R-:W-:-:S05]  /*8c10*/  VIADD R2, R25, 0x1 ;  /* 0x0000000119027836 */ /* 0x001fca0000000000 */
[----:B------:R-:W-:-:S04]  /*8c20*/  ISETP.NE.AND P1, PT, R2, 0x9, PT ;  /* 0x000000090200780c */ /* 0x000fc80003f25270 */
[----:B------:R-:W-:Y:S02]  /*8c30*/  SEL R3, RZ, 0x1, P1 ;  /* 0x00000001ff037807 */ /* 0x000fe40000800000 */
[----:B------:R-:W-:Y:S02]  /*8c40*/  SEL R9, R2, RZ, P1 ;  /* 0x000000ff02097207 */ /* 0x000fe40000800000 */
[----:B------:R-:W-:-:S03]  /*8c50*/  LOP3.LUT R24, R24, R3, RZ, 0x3c, !PT ;  /* 0x0000000318187212 */ /* 0x000fc600078e3cff */
[----:B------:R-:W-:Y:S01]  /*8c60*/  IMAD R6, R9, 0x8, R0 ;  /* 0x0000000809067824 */ /* 0x000fe200078e0200 */
[----:B------:R-:W-:Y:S01]  /*8c70*/  SHF.L.U32 R5, R24, 0x1f, RZ ;  /* 0x0000001f18057819 */ /* 0x000fe200000006ff */
[----:B-1----:R-:W-:Y:S06]  /*8c80*/  @!P0 BRA `(.L_x_136) ;  /* 0x0000000400e08947 */ /* 0x002fec0003800000 */
.L_x_156:
[----:B------:R-:W1:Y:S01]  /*8c90*/  SYNCS.PHASECHK.TRANS64.TRYWAIT P0, [R6+URZ], R5 ;  /* 0x00000005060075a7 */ /* 0x000e62000800017f */
[----:B------:R-:W-:-:S05]  /*8ca0*/  VIADD R2, R9, 0x1 ;  /* 0x0000000109027836 */ /* 0x000fca0000000000 */
[----:B------:R-:W-:-:S04]  /*8cb0*/  ISETP.NE.AND P1, PT, R2, 0x9, PT ;  /* 0x000000090200780c */ /* 0x000fc80003f25270 */
[----:B------:R-:W-:Y:S02]  /*8cc0*/  SEL R3, RZ, 0x1, P1 ;  /* 0x00000001ff037807 */ /* 0x000fe40000800000 */
[----:B0-----:R-:W-:Y:S02]  /*8cd0*/  SEL R7, R2, RZ, P1 ;  /* 0x000000ff02077207 */ /* 0x001fe40000800000 */
[----:B------:R-:W-:-:S03]  /*8ce0*/  LOP3.LUT R24, R24, R3, RZ, 0x3c, !PT ;  /* 0x0000000318187212 */ /* 0x000fc600078e3cff */
[----:B------:R-:W-:Y:S01]  /*8cf0*/  IMAD R9, R7, 0x8, R0 ;  /* 0x0000000807097824 */ /* 0x000fe200078e0200 */
[----:B------:R-:W-:Y:S01]  /*8d00*/  SHF.L.U32 R4, R24, 0x1f, RZ ;  /* 0x0000001f18047819 */ /* 0x000fe200000006ff */
[----:B-1----:R-:W-:Y:S06]  /*8d10*/  @!P0 BRA `(.L_x_137) ;  /* 0x0000000400d08947 */ /* 0x002fec0003800000 */
.L_x_157:
[----:B------:R-:W1:Y:S01]  /*8d20*/  SYNCS.PHASECHK.TRANS64.TRYWAIT P0, [R9+URZ], R4 ;  /* 0x00000004090075a7 */ /* 0x000e62000800017f */
[----:B------:R-:W-:-:S05]  /*8d30*/  VIADD R2, R7, 0x1 ;  /* 0x0000000107027836 */ /* 0x000fca0000000000 */
[----:B------:R-:W-:-:S04]  /*8d40*/  ISETP.NE.AND P1, PT, R2, 0x9, PT ;  /* 0x000000090200780c */ /* 0x000fc80003f25270 */
[----:B------:R-:W-:Y:S02]  /*8d50*/  SEL R3, RZ, 0x1, P1 ;  /* 0x00000001ff037807 */ /* 0x000fe40000800000 */
[----:B------:R-:W-:Y:S02]  /*8d60*/  SEL R7, R2, RZ, P1 ;  /* 0x000000ff02077207 */ /* 0x000fe40000800000 */
[----:B------:R-:W-:-:S03]  /*8d70*/  LOP3.LUT R24, R24, R3, RZ, 0x3c, !PT ;  /* 0x0000000318187212 */ /* 0x000fc600078e3cff */
[----:B0-----:R-:W-:Y:S01]  /*8d80*/  IMAD R6, R7, 0x8, R0 ;  /* 0x0000000807067824 */ /* 0x001fe200078e0200 */
[----:B------:R-:W-:Y:S01]  /*8d90*/  SHF.L.U32 R5, R24, 0x1f, RZ ;  /* 0x0000001f18057819 */ /* 0x000fe200000006ff */
[----:B-1----:R-:W-:Y:S06]  /*8da0*/  @!P0 BRA `(.L_x_138) ;  /* 0x0000000400c08947 */ /* 0x002fec0003800000 */
.L_x_158:
        /* <DEDUP_REMOVED lines=9> */
.L_x_159:
[----:B------:R-:W1:Y:S01]  /*8e40*/  SYNCS.PHASECHK.TRANS64.TRYWAIT P0, [R9+URZ], R4 ;  /* 0x00000004090075a7 */ /* 0x000e62000800017f */
[----:B------:R-:W-:-:S05]  /*8e50*/  VIADD R2, R7, 0x1 ;  /* 0x0000000107027836 */ /* 0x000fca0000000000 */
[----:B------:R-:W-:-:S04]  /*8e60*/  ISETP.NE.AND P1, PT, R2, 0x9, PT ;  /* 0x000000090200780c */ /* 0x000fc80003f25270 */
[----:B------:R-:W-:Y:S02]  /*8e70*/  SEL R3, RZ, 0x1, P1 ;  /* 0x00000001ff037807 */ /* 0x000fe40000800000 */
[----:B------:R-:W-:Y:S02]  /*8e80*/  SEL R7, R2, RZ, P1 ;  /* 0x000000ff02077207 */ /* 0x000fe40000800000 */
[----:B------:R-:W-:-:S03]  /*8e90*/  LOP3.LUT R24, R24, R3, RZ, 0x3c, !PT ;  /* 0x0000000318187212 */ /* 0x000fc600078e3cff */
[----:B------:R-:W-:Y:S01]  /*8ea0*/  IMAD R8, R7, 0x8, R0 ;  /* 0x0000000807087824 */ /* 0x000fe200078e0200 */
[----:B0-----:R-:W-:Y:S01]  /*8eb0*/  SHF.L.U32 R5, R24, 0x1f, RZ ;  /* 0x0000001f18057819 */ /* 0x001fe200000006ff */
[----:B-1----:R-:W-:Y:S06]  /*8ec0*/  @!P0 BRA `(.L_x_140) ;  /* 0x0000000400a08947 */ /* 0x002fec0003800000 */
.L_x_160:
[----:B------:R-:W1:Y:S01]  /*8ed0*/  SYNCS.PHASECHK.TRANS64.TRYWAIT P0, [R8+URZ], R5 ;  /* 0x00000005080075a7 */ /* 0x000e62000800017f */
[----:B------:R-:W-:-:S05]  /*8ee0*/  VIADD R2, R7, 0x1 ;  /* 0x0000000107027836 */ /* 0x000fca0000000000 */
[----:B------:R-:W-:-:S04]  /*8ef0*/  ISETP.NE.AND P1, PT, R2, 0x9, PT ;  /* 0x000000090200780c */ /* 0x000fc80003f25270 */
[----:B------:R-:W-:Y:S02]  /*8f00*/  SEL R3, RZ, 0x1, P1 ;  /* 0x00000001ff037807 */ /* 0x000fe40000800000 */
[----:B------:R-:W-:Y:S02]  /*8f10*/  SEL R7, R2, RZ, P1 ;  /* 0x000000ff02077207 */ /* 0x000fe40000800000 */
[----:B0-----:R-:W-:-:S03]  /*8f20*/  LOP3.LUT R9, R24, R3, RZ, 0x3c, !PT ;  /* 0x0000000318097212 */ /* 0x001fc600078e3cff */
[----:B------:R-:W-:Y:S01]  /*8f30*/  IMAD R11, R7, 0x8, R0 ;  /* 0x00000008070b7824 */ /* 0x000fe200078e0200 */
[----:B------:R-:W-:Y:S01]  /*8f40*/  SHF.L.U32 R6, R9, 0x1f, RZ ;  /* 0x0000001f09067819 */ /* 0x000fe200000006ff */
[----:B-1----:R-:W-:Y:S06]  /*8f50*/  @!P0 BRA `(.L_x_141) ;  /* 0x0000000400908947 */ /* 0x002fec0003800000 */
.L_x_161:
[----:B------:R-:W1:Y:S01]  /*8f60*/  SYNCS.PHASECHK.TRANS64.TRYWAIT P0, [R11+URZ], R6 ;  /* 0x000000060b0075a7 */ /* 0x000e62000800017f */
[----:B------:R-:W-:-:S05]  /*8f70*/  VIADD R2, R7, 0x1 ;  /* 0x0000000107027836 */ /* 0x000fca0000000000 */
[----:B------:R-:W-:-:S04]  /*8f80*/  ISETP.NE.AND P1, PT, R2, 0x9, PT ;  /* 0x000000090200780c */ /* 0x000fc80003f25270 */
[----:B------:R-:W-:Y:S02]  /*8f90*/  SEL R4, RZ, 0x1, P1 ;  /* 0x00000001ff047807 */ /* 0x000fe40000800000 */
[----:B------:R-:W-:Y:S02]  /*8fa0*/  SEL R3, R2, RZ, P1 ;  /* 0x000000ff02037207 */ /* 0x000fe40000800000 */
[----:B------:R-:W-:Y:S01]  /*8fb0*/  LOP3.LUT R4, R9, R4, RZ, 0x3c, !PT ;  /* 0x0000000409047212 */ /* 0x000fe200078e3cff */
[----:B-1----:R-:W-:Y:S06]  /*8fc0*/  @!P0 BRA `(.L_x_142) ;  /* 0x0000000400888947 */ /* 0x002fec0003800000 */
.L_x_162:
[----:B------:R-:W-:Y:S01]  /*8fd0*/  IMAD R3, R3, 0x8, R0 ;  /* 0x0000000803037824 */ /* 0x000fe200078e0200 */
[----:B------:R-:W-:-:S07]  /*8fe0*/  SHF.L.U32 R0, R4, 0x1f, RZ ;  /* 0x0000001f04007819 */ /* 0x000fce00000006ff */
.L_x_143:
[----:B--2---:R2:W3:Y:S02]  /*8ff0*/  SYNCS.PHASECHK.TRANS64.TRYWAIT P0, [R3+URZ], R0 ;  /* 0x00000000030075a7 */ /* 0x0044e4000800017f */
[----:B---3--:R-:W-:Y:S05]  /*9000*/  @!P0 NANOSLEEP.SYNCS 0x989680 ;  /* 0x009896800000895d */ /* 0x008fea0003900000 */
[----:B------:R-:W3:Y:S02]  /*9010*/  @!P0 SYNCS.PHASECHK.TRANS64 P0, [R3+URZ], R0 ;  /* 0x00000000030085a7 */ /* 0x000ee4000800007f */
[----:B---3--:R-:W-:Y:S05]  /*9020*/  @!P0 BRA `(.L_x_143) ;  /* 0xfffffffc00f08947 */ /* 0x008fea000383ffff */
.L_x_133:
[----:B------:R-:W-:Y:S05]  /*9030*/  BSYNC B0 ;  /* 0x0000000000007941 */ /* 0x000fea0003800000 */
.L_x_132:
[----:B------:R-:W-:Y:S05]  /*9040*/  EXIT ;  /* 0x000000000000794d */ /* 0x000fea0003800000 */
.L_x_16:
[----:B0-----:R-:W-:-:S04]  /*9050*/  IMAD.U32 R3, RZ, RZ, UR45 ;  /* 0x0000002dff037e24 */ /* 0x001fc8000f8e00ff */
[----:B------:R0:W1:Y:S03]  /*9060*/  SYNCS.PHASECHK.TRANS64.TRYWAIT P0, [R3+URZ+-0x8], R0 ;  /* 0xfffff800030075a7 */ /* 0x000066000800017f */
[----:B-1----:R-:W-:Y:S05]  /*9070*/  @!P0 NANOSLEEP.SYNCS 0x989680 ;  /* 0x009896800000895d */ /* 0x002fea0003900000 */
[----:B------:R-:W1:Y:S02]  /*9080*/  @!P0 SYNCS.PHASECHK.TRANS64 P0, [R3+URZ+-0x8], R0 ;  /* 0xfffff800030085a7 */ /* 0x000e64000800007f */
[----:B-1----:R-:W-:Y:S05]  /*9090*/  @!P0 BRA `(.L_x_16) ;  /* 0xfffffffc00ec8947 */ /* 0x002fea000383ffff */
[----:B------:R-:W-:Y:S05]  /*90a0*/  BRA `(.L_x_144) ;  /* 0xffffff8400987947 */ /* 0x000fea000383ffff */
.L_x_18:
[----:B------:R-:W-:Y:S01]  /*90b0*/  CS2R R12, SRZ ;  /* 0x00000000000c7805 */ /* 0x000fe2000001ff00 */
[----:B------:R-:W-:Y:S02]  /*90c0*/  IMAD.MOV.U32 R11, RZ, RZ, 0x1f ;  /* 0x0000001fff0b7424 */ /* 0x000fe400078e00ff */
[----:B------:R-:W-:-:S07]  /*90d0*/  IMAD.MOV.U32 R15, RZ, RZ, -0x1 ;  /* 0xffffffffff0f7424 */ /* 0x000fce00078e00ff */
[----:B-----5:R-:W-:Y:S05]  /*90e0*/  WARPSYNC.COLLECTIVE R15, `(.L_x_145) ;  /* 0x000000000f087348 */ /* 0x020fea0003c00000 */
[----:B------:R0:W1:Y:S02]  /*90f0*/  SHFL.IDX P6, R14, R13, R12, R11 ;  /* 0x0000000c0d0e7389 */ /* 0x00006400000c000b */
[----:B01---5:R-:W-:Y:S01]  /*9100*/  ENDCOLLECTIVE ;  /* 0x000000000000791b */ /* 0x023fe20003800000 */
.L_x_145:
[----:B------:R-:W-:Y:S05]  /*9110*/  BRA `(.L_x_146) ;  /* 0xffffff8400dc7947 */ /* 0x000fea000383ffff */
.L_x_22:
[----:B-1----:R1:W2:Y:S02]  /*9120*/  SYNCS.PHASECHK.TRANS64.TRYWAIT P1, [R3+URZ], R0 ;  /* 0x00000000030075a7 */ /* 0x0022a4000802017f */
[----:B--2---:R-:W-:Y:S05]  /*9130*/  @!P1 NANOSLEEP.SYNCS 0x989680 ;  /* 0x009896800000995d */ /* 0x004fea0003900000 */
[----:B------:R-:W2:Y:S02]  /*9140*/  @!P1 SYNCS.PHASECHK.TRANS64 P1, [R3+URZ], R0 ;  /* 0x00000000030095a7 */ /* 0x000ea4000802007f */
[----:B--2---:R-:W-:Y:S05]  /*9150*/  @!P1 BRA `(.L_x_22) ;  /* 0xfffffffc00f09947 */ /* 0x004fea000383ffff */
[----:B------:R-:W-:Y:S05]  /*9160*/  BRA `(.L_x_21) ;  /* 0xffffff8400f87947 */ /* 0x000fea000383ffff */
.L_x_27:
[----:B-1----:R1:W2:Y:S02]  /*9170*/  SYNCS.PHASECHK.TRANS64.TRYWAIT P1, [R3+URZ], R6 ;  /* 0x00000006030075a7 */ /* 0x0022a4000802017f */
[----:B--2---:R-:W-:Y:S05]  /*9180*/  @!P1 NANOSLEEP.SYNCS 0x989680 ;  /* 0x009896800000995d */ /* 0x004fea0003900000 */
[----:B------:R-:W2:Y:S02]  /*9190*/  @!P1 SYNCS.PHASECHK.TRANS64 P1, [R3+URZ], R6 ;  /* 0x00000006030095a7 */ /* 0x000ea4000802007f */
[----:B--2---:R-:W-:Y:S05]  /*91a0*/  @!P1 BRA `(.L_x_27) ;  /* 0xfffffffc00f09947 */ /* 0x004fea000383ffff */
[----:B------:R-:W-:Y:S05]  /*91b0*/  BRA `(.L_x_26) ;  /* 0xffffff9400cc7947 */ /* 0x000fea000383ffff */
.L_x_36:
[----:B-1----:R1:W2:Y:S02]  /*91c0*/  SYNCS.PHASECHK.TRANS64.TRYWAIT P1, [R20+URZ], R21 ;  /* 0x00000015140075a7 */ /* 0x0022a4000802017f */
[----:B--2---:R-:W-:Y:S05]  /*91d0*/  @!P1 NANOSLEEP.SYNCS 0x989680 ;  /* 0x009896800000995d */ /* 0x004fea0003900000 */
[----:B------:R-:W2:Y:S02]  /*91e0*/  @!P1 SYNCS.PHASECHK.TRANS64 P1, [R20+URZ], R21 ;  /* 0x00000015140095a7 */ /* 0x000ea4000802007f */
[----:B--2---:R-:W-:Y:S05]  /*91f0*/  @!P1 BRA `(.L_x_36) ;  /* 0xfffffffc00f09947 */ /* 0x004fea000383ffff */
[----:B------:R-:W-:Y:S05]  /*9200*/  BRA `(.L_x_35) ;  /* 0xffffffa800247947 */ /* 0x000fea000383ffff */
.L_x_41:
[----:B0-----:R-:W-:-:S04]  /*9210*/  IMAD.U32 R5, RZ, RZ, UR45 ;  /* 0x0000002dff057e24 */ /* 0x001fc8000f8e00ff */
[----:B------:R0:W1:Y:S03]  /*9220*/  SYNCS.PHASECHK.TRANS64.TRYWAIT P0, [R5+URZ+0x8], R0 ;  /* 0x00000800050075a7 */ /* 0x000066000800017f */
[----:B-1----:R-:W-:Y:S05]  /*9230*/  @!P0 NANOSLEEP.SYNCS 0x989680 ;  /* 0x009896800000895d */ /* 0x002fea0003900000 */
[----:B------:R-:W1:Y:S02]  /*9240*/  @!P0 SYNCS.PHASECHK.TRANS64 P0, [R5+URZ+0x8], R0 ;  /* 0x00000800050085a7 */ /* 0x000e64000800007f */
[----:B-1----:R-:W-:Y:S05]  /*9250*/  @!P0 BRA `(.L_x_41) ;  /* 0xfffffffc00ec8947 */ /* 0x002fea000383ffff */
[----:B------:R-:W-:Y:S05]  /*9260*/  BRA `(.L_x_147) ;  /* 0xffffffb800987947 */ /* 0x000fea000383ffff */
.L_x_118:
[----:B0-----:R0:W2:Y:S02]  /*9270*/  SYNCS.PHASECHK.TRANS64.TRYWAIT P0, [R6+URZ+0x48], R3 ;  /* 0x00004803060075a7 */ /* 0x0010a4000800017f */
[----:B--2---:R-:W-:Y:S05]  /*9280*/  @!P0 NANOSLEEP.SYNCS 0x989680 ;  /* 0x009896800000895d */ /* 0x004fea0003900000 */
[----:B------:R-:W2:Y:S02]  /*9290*/  @!P0 SYNCS.PHASECHK.TRANS64 P0, [R6+URZ+0x48], R3 ;  /* 0x00004803060085a7 */ /* 0x000ea4000800007f */
[----:B--2---:R-:W-:Y:S05]  /*92a0*/  @!P0 BRA `(.L_x_118) ;  /* 0xfffffffc00f08947 */ /* 0x004fea000383ffff */
[----:B------:R-:W-:Y:S05]  /*92b0*/  BRA `(.L_x_148) ;  /* 0xffffffec00447947 */ /* 0x000fea000383ffff */
.L_x_122:
[----:B------:R-:W-:Y:S01]  /*92c0*/  BSSY B1, `(.L_x_149) ;  /* 0x0000006000017945 */ /* 0x000fe20003800000 */
[----:B------:R-:W-:-:S07]  /*92d0*/  IMAD.MOV.U32 R15, RZ, RZ, -0x1 ;  /* 0xffffffffff0f7424 */ /* 0x000fce00078e00ff */
[----:B0----5:R-:W-:Y:S05]  /*92e0*/  WARPSYNC.COLLECTIVE R15, `(.L_x_150) ;  /* 0x000000000f0c7348 */ /* 0x021fea0003c00000 */
[----:B------:R-:W-:Y:S02]  /*92f0*/  ELECT P6, UR62, PT ;  /* 0x00000000003e782f */ /* 0x000fe400038c0000 */
[----:B------:R-:W-:Y:S01]  /*9300*/  MOV R14, UR62 ;  /* 0x0000003e000e7c02 */ /* 0x000fe20008000f00 */
[----:B0----5:R-:W-:Y:S10]  /*9310*/  ENDCOLLECTIVE ;  /* 0x000000000000791b */ /* 0x021ff40003800000 */
.L_x_150:
[----:B------:R-:W-:Y:S05]  /*9320*/  BSYNC B1 ;  /* 0x0000000000017941 */ /* 0x000fea0003800000 */
.L_x_149:
[----:B------:R-:W-:Y:S05]  /*9330*/  BRA `(.L_x_151) ;  /* 0xffffffec00647947 */ /* 0x000fea000383ffff */
.L_x_131:
[----:B------:R-:W-:Y:S01]  /*9340*/  BSSY B0, `(.L_x_152) ;  /* 0x0000006000007945 */ /* 0x000fe20003800000 */
[----:B------:R-:W-:-:S07]  /*9350*/  IMAD.MOV.U32 R15, RZ, RZ, -0x1 ;  /* 0xffffffffff0f7424 */ /* 0x000fce00078e00ff */
[----:B-----5:R-:W-:Y:S05]  /*9360*/  WARPSYNC.COLLECTIVE R15, `(.L_x_153) ;  /* 0x000000000f0c7348 */ /* 0x020fea0003c00000 */
[----:B------:R-:W-:Y:S02]  /*9370*/  ELECT P6, UR62, PT ;  /* 0x00000000003e782f */ /* 0x000fe400038c0000 */
[----:B------:R-:W-:Y:S01]  /*9380*/  MOV R14, UR62 ;  /* 0x0000003e000e7c02 */ /* 0x000fe20008000f00 */
[----:B-----5:R-:W-:Y:S10]  /*9390*/  ENDCOLLECTIVE ;  /* 0x000000000000791b */ /* 0x020ff40003800000 */
.L_x_153:
[----:B------:R-:W-:Y:S05]  /*93a0*/  BSYNC B0 ;  /* 0x0000000000007941 */ /* 0x000fea0003800000 */
.L_x_152:
[----:B------:R-:W-:Y:S05]  /*93b0*/  BRA `(.L_x_154) ;  /* 0xfffffff400b87947 */ /* 0x000fea000383ffff */
.L_x_135:
[----:B0-----:R0:W1:Y:S02]  /*93c0*/  SYNCS.PHASECHK.TRANS64.TRYWAIT P0, [R5+URZ], R2 ;  /* 0x00000002050075a7 */ /* 0x001064000800017f */
[----:B-1----:R-:W-:Y:S05]  /*93d0*/  @!P0 NANOSLEEP.SYNCS 0x989680 ;  /* 0x009896800000895d */ /* 0x002fea0003900000 */
[----:B------:R-:W1:Y:S02]  /*93e0*/  @!P0 SYNCS.PHASECHK.TRANS64 P0, [R5+URZ], R2 ;  /* 0x00000002050085a7 */ /* 0x000e64000800007f */
[----:B-1----:R-:W-:Y:S05]  /*93f0*/  @!P0 BRA `(.L_x_135) ;  /* 0xfffffffc00f08947 */ /* 0x002fea000383ffff */
[----:B------:R-:W-:Y:S05]  /*9400*/  BRA `(.L_x_155) ;  /* 0xfffffff400fc7947 */ /* 0x000fea000383ffff */
.L_x_136:
[----:B0-----:R0:W1:Y:S02]  /*9410*/  SYNCS.PHASECHK.TRANS64.TRYWAIT P0, [R7+URZ], R4 ;  /* 0x00000004070075a7 */ /* 0x001064000800017f */
[----:B-1----:R-:W-:Y:S05]  /*9420*/  @!P0 NANOSLEEP.SYNCS 0x989680 ;  /* 0x009896800000895d */ /* 0x002fea0003900000 */
[----:B------:R-:W1:Y:S02]  /*9430*/  @!P0 SYNCS.PHASECHK.TRANS64 P0, [R7+URZ], R4 ;  /* 0x00000004070085a7 */ /* 0x000e64000800007f */
[----:B-1----:R-:W-:Y:S05]  /*9440*/  @!P0 BRA `(.L_x_136) ;  /* 0xfffffffc00f08947 */ /* 0x002fea000383ffff */
[----:B------:R-:W-:Y:S05]  /*9450*/  BRA `(.L_x_156) ;  /* 0xfffffff8000c7947 */ /* 0x000fea000383ffff */
.L_x_137:
[----:B0-----:R0:W1:Y:S02]  /*9460*/  SYNCS.PHASECHK.TRANS64.TRYWAIT P0, [R6+URZ], R5 ;  /* 0x00000005060075a7 */ /* 0x001064000800017f */
[----:B-1----:R-:W-:Y:S05]  /*9470*/  @!P0 NANOSLEEP.SYNCS 0x989680 ;  /* 0x009896800000895d */ /* 0x002fea0003900000 */
[----:B------:R-:W1:Y:S02]  /*9480*/  @!P0 SYNCS.PHASECHK.TRANS64 P0, [R6+URZ], R5 ;  /* 0x00000005060085a7 */ /* 0x000e64000800007f */
[----:B-1----:R-:W-:Y:S05]  /*9490*/  @!P0 BRA `(.L_x_137) ;  /* 0xfffffffc00f08947 */ /* 0x002fea000383ffff */
[----:B------:R-:W-:Y:S05]  /*94a0*/  BRA `(.L_x_157) ;  /* 0xfffffff8001c7947 */ /* 0x000fea000383ffff */
.L_x_138:
[----:B0-----:R0:W1:Y:S02]  /*94b0*/  SYNCS.PHASECHK.TRANS64.TRYWAIT P0, [R9+URZ], R4 ;  /* 0x00000004090075a7 */ /* 0x001064000800017f */
[----:B-1----:R-:W-:Y:S05]  /*94c0*/  @!P0 NANOSLEEP.SYNCS 0x989680 ;  /* 0x009896800000895d */ /* 0x002fea0003900000 */
[----:B------:R-:W1:Y:S02]  /*94d0*/  @!P0 SYNCS.PHASECHK.TRANS64 P0, [R9+URZ], R4 ;  /* 0x00000004090085a7 */ /* 0x000e64000800007f */
[----:B-1----:R-:W-:Y:S05]  /*94e0*/  @!P0 BRA `(.L_x_138) ;  /* 0xfffffffc00f08947 */ /* 0x002fea000383ffff */
[----:B------:R-:W-:Y:S05]  /*94f0*/  BRA `(.L_x_158) ;  /* 0xfffffff8002c7947 */ /* 0x000fea000383ffff */
.L_x_139:
[----:B0-----:R0:W1:Y:S02]  /*9500*/  SYNCS.PHASECHK.TRANS64.TRYWAIT P0, [R6+URZ], R5 ;  /* 0x00000005060075a7 */ /* 0x001064000800017f */
[----:B-1----:R-:W-:Y:S05]  /*9510*/  @!P0 NANOSLEEP.SYNCS 0x989680 ;  /* 0x009896800000895d */ /* 0x002fea0003900000 */
[----:B------:R-:W1:Y:S02]  /*9520*/  @!P0 SYNCS.PHASECHK.TRANS64 P0, [R6+URZ], R5 ;  /* 0x00000005060085a7 */ /* 0x000e64000800007f */
[----:B-1----:R-:W-:Y:S05]  /*9530*/  @!P0 BRA `(.L_x_139) ;  /* 0xfffffffc00f08947 */ /* 0x002fea000383ffff */
[----:B------:R-:W-:Y:S05]  /*9540*/  BRA `(.L_x_159) ;  /* 0xfffffff8003c7947 */ /* 0x000fea000383ffff */
.L_x_140:
[----:B0-----:R0:W1:Y:S02]  /*9550*/  SYNCS.PHASECHK.TRANS64.TRYWAIT P0, [R9+URZ], R4 ;  /* 0x00000004090075a7 */ /* 0x001064000800017f */
[----:B-1----:R-:W-:Y:S05]  /*9560*/  @!P0 NANOSLEEP.SYNCS 0x989680 ;  /* 0x009896800000895d */ /* 0x002fea0003900000 */
[----:B------:R-:W1:Y:S02]  /*9570*/  @!P0 SYNCS.PHASECHK.TRANS64 P0, [R9+URZ], R4 ;  /* 0x00000004090085a7 */ /* 0x000e64000800007f */
[----:B-1----:R-:W-:Y:S05]  /*9580*/  @!P0 BRA `(.L_x_140) ;  /* 0xfffffffc00f08947 */ /* 0x002fea000383ffff */
[----:B------:R-:W-:Y:S05]  /*9590*/  BRA `(.L_x_160) ;  /* 0xfffffff8004c7947 */ /* 0x000fea000383ffff */
.L_x_141:
[----:B0-----:R0:W1:Y:S02]  /*95a0*/  SYNCS.PHASECHK.TRANS64.TRYWAIT P0, [R8+URZ], R5 ;  /* 0x00000005080075a7 */ /* 0x001064000800017f */
[----:B-1----:R-:W-:Y:S05]  /*95b0*/  @!P0 NANOSLEEP.SYNCS 0x989680 ;  /* 0x009896800000895d */ /* 0x002fea0003900000 */
[----:B------:R-:W1:Y:S02]  /*95c0*/  @!P0 SYNCS.PHASECHK.TRANS64 P0, [R8+URZ], R5 ;  /* 0x00000005080085a7 */ /* 0x000e64000800007f */
[----:B-1----:R-:W-:Y:S05]  /*95d0*/  @!P0 BRA `(.L_x_141) ;  /* 0xfffffffc00f08947 */ /* 0x002fea000383ffff */
[----:B------:R-:W-:Y:S05]  /*95e0*/  BRA `(.L_x_161) ;  /* 0xfffffff8005c7947 */ /* 0x000fea000383ffff */
.L_x_142:
[----:B-1----:R1:W2:Y:S02]  /*95f0*/  SYNCS.PHASECHK.TRANS64.TRYWAIT P0, [R11+URZ], R6 ;  /* 0x000000060b0075a7 */ /* 0x0022a4000800017f */
[----:B--2---:R-:W-:Y:S05]  /*9600*/  @!P0 NANOSLEEP.SYNCS 0x989680 ;  /* 0x009896800000895d */ /* 0x004fea0003900000 */
[----:B------:R-:W2:Y:S02]  /*9610*/  @!P0 SYNCS.PHASECHK.TRANS64 P0, [R11+URZ], R6 ;  /* 0x000000060b0085a7 */ /* 0x000ea4000800007f */
[----:B--2---:R-:W-:Y:S05]  /*9620*/  @!P0 BRA `(.L_x_142) ;  /* 0xfffffffc00f08947 */ /* 0x004fea000383ffff */
[----:B------:R-:W-:Y:S05]  /*9630*/  BRA `(.L_x_162) ;  /* 0xfffffff800647947 */ /* 0x000fea000383ffff */
.L_x_163:
[----:B------:R-:W-:-:S00]  /*9640*/  BRA `(.L_x_163) ;  /* 0xfffffffc00fc7947 */ /* 0x000fc0000383ffff */
[----:B------:R-:W-:-:S00]  /*9650*/  NOP ;  /* 0x0000000000007918 */ /* 0x000fc00000000000 */
        /* <DEDUP_REMOVED lines=10> */
.L_x_164:


//--------------------- .nv.global.init           --------------------------
	.section	.nv.global.init,"aw",@progbits
.nv.global.init:
	.type		$str$24,@object
	.size		$str$24,($str$25 - $str$24)
$str$24:
        /*0000*/ 	.byte	0x28, 0x61, 0x64, 0x64, 0x72, 0x65, 0x73, 0x73, 0x20, 0x26, 0x20, 0x6d, 0x61, 0x73, 0x6b, 0x29
        /*0010*/ 	.byte	0x20, 0x3d, 0x3d, 0x20, 0x30, 0x00
	.type		$str$25,@object
	.size		$str$25,(__unnamed_2 - $str$25)
$str$25:
        /*0016*/ 	.byte	0x2f, 0x74, 0x6d, 0x70, 0x2f, 0x63, 0x75, 0x74, 0x6c, 0x61, 0x73, 0x73, 0x5f, 0x73, 0x77, 0x65
        /*0026*/ 	.byte	0x65, 0x70, 0x5f, 0x73, 0x72, 0x63, 0x2f, 0x69, 0x6e, 0x63, 0x6c, 0x75, 0x64, 0x65, 0x2f, 0x63
        /*0036*/ 	.byte	0x75, 0x74, 0x65, 0x2f, 0x70, 0x6f, 0x69, 0x6e, 0x74, 0x65, 0x72, 0x5f, 0x66, 0x6c, 0x61, 0x67
        /*0046*/ 	.byte	0x67, 0x65, 0x64, 0x2e, 0x68, 0x70, 0x70, 0x00
	.type		__unnamed_2,@object
	.size		__unnamed_2,(__unnamed_1 - __unnamed_2)
__unnamed_2:
        /*004e*/ 	.byte	0x61, 0x75, 0x74, 0x6f, 0x20, 0x63, 0x75, 0x74, 0x65, 0x3a, 0x3a, 0x61, 0x73, 0x5f, 0x70, 0x6f
        /* <DEDUP_REMOVED lines=28> */
	.type		__unnamed_1,@object
	.size		__unnamed_1,(.L_0 - __unnamed_1)
__unnamed_1:
        /* <DEDUP_REMOVED lines=29> */
        /*03ee*/ 	.byte	0x5d, 0x00
.L_0:


//--------------------- .nv.shared._ZN7cutlass13device_kernelINS_4gemm6kernel13GemmUniversalIN4cute5tupleIJiiiiEEENS1_10collective13CollectiveMmaINS1_49MainloopSm90TmaGmmaRmemAWarpSpecializedMixedInputILi9ENS5_IJNS4_1CILi1EEESB_SB_EEENS1_32KernelTmaWarpSpecializedPingpongEEENS5_IJNSA_ILi64EEESF_NSA_ILi128EEEEEENS5_IJNS_12float_e4m3_tEEEENS5_IJlSB_lEEENS_10bfloat16_tESK_NS4_8TiledMMAINS4_8MMA_AtomIJNS4_4SM904GMMA27MMA_64x64x16_F32BF16BF16_RSILNSP_5MajorE0ELSR_0ELNSP_7ScaleInE1ELSS_1EEEEEENS4_6LayoutISC_NS5_IJNSA_ILi0EEESW_SW_EEEEENS5_IJNS4_10UnderscoreESZ_SZ_EEEEENS4_13SM90_TMA_LOADENS4_14ComposedLayoutINS4_7SwizzleILi3ELi4ELi3EEENS4_18smem_ptr_flag_bitsILi8EEENSV_INS5_IJNSA_ILi8EEESG_EEENS5_IJSG_SB_EEEEEEENS4_9Copy_AtomIJNS4_39AutoVectorizingCopyWithAssumedAlignmentILi128EEESI_EEENS4_8identityES12_NS13_IS15_NS16_ILi16EEENSV_INS5_IJS18_SF_EEENS5_IJSF_SB_EEEEEEEvS1H_EENS_8epilogue10collective6detail29Sm90TmaWarpSpecializedAdapterINS1P_15DefaultEpilogueISI_SK_SK_NS1O_6thread17LinearCombinationISI_Li1EffLNS1T_9ScaleType4KindE0ELNS_15FloatRoundStyleE2ESI_EENS1_15EpilogueDefaultEEEEEvvEEEEvNT_6ParamsE --------------------------
	.section	.nv.shared._ZN7cutlass13device_kernelINS_4gemm6kernel13GemmUniversalIN4cute5tupleIJiiiiEEENS1_10collective13CollectiveMmaINS1_49MainloopSm90TmaGmmaRmemAWarpSpecializedMixedInputILi9ENS5_IJNS4_1CILi1EEESB_SB_EEENS1_32KernelTmaWarpSpecializedPingpongEEENS5_IJNSA_ILi64EEESF_NSA_ILi128EEEEEENS5_IJNS_12float_e4m3_tEEEENS5_IJlSB_lEEENS_10bfloat16_tESK_NS4_8TiledMMAINS4_8MMA_AtomIJNS4_4SM904GMMA27MMA_64x64x16_F32BF16BF16_RSILNSP_5MajorE0ELSR_0ELNSP_7ScaleInE1ELSS_1EEEEEENS4_6LayoutISC_NS5_IJNSA_ILi0EEESW_SW_EEEEENS5_IJNS4_10UnderscoreESZ_SZ_EEEEENS4_13SM90_TMA_LOADENS4_14ComposedLayoutINS4_7SwizzleILi3ELi4ELi3EEENS4_18smem_ptr_flag_bitsILi8EEENSV_INS5_IJNSA_ILi8EEESG_EEENS5_IJSG_SB_EEEEEEENS4_9Copy_AtomIJNS4_39AutoVectorizingCopyWithAssumedAlignmentILi128EEESI_EEENS4_8identityES12_NS13_IS15_NS16_ILi16EEENSV_INS5_IJS18_SF_EEENS5_IJSF_SB_EEEEEEEvS1H_EENS_8epilogue10collective6detail29Sm90TmaWarpSpecializedAdapterINS1P_15DefaultEpilogueISI_SK_SK_NS1O_6thread17LinearCombinationISI_Li1EffLNS1T_9ScaleType4KindE0ELNS_15FloatRoundStyleE2ESI_EENS1_15EpilogueDefaultEEEEEvvEEEEvNT_6ParamsE,"aw",@nobits
	.sectionflags	@""
	.align	16
	.zero		1024


//--------------------- .nv.shared.reserved.0     --------------------------
	.section	.nv.shared.reserved.0,"aw",@nobits
	.weak		__nv_reservedSMEM_offset_0_alias
	.size		__nv_reservedSMEM_offset_0_alias, 0, 0
	.other		__nv_reservedSMEM_offset_0_alias,@"STO_CUDA_RESERVED_SHARED STV_DEFAULT"
__nv_reservedSMEM_offset_0_alias:
	.zero		0


//--------------------- .nv.global                --------------------------
	.section	.nv.global,"aw",@nobits
.nv.global:
	.type		_ZN40_INTERNAL_5061f94b_4_k_cu_9dbab2f1_351184cute1_E,@object
	.size		_ZN40_INTERNAL_5061f94b_4_k_cu_9dbab2f1_351184cute1_E,(_ZN40_INTERNAL_5061f94b_4_k_cu_9dbab2f1_351184cuda3std3__45__cpo6cbeginE - _ZN40_INTERNAL_5061f94b_4_k_cu_9dbab2f1_351184cute1_E)
_ZN40_INTERNAL_5061f94b_4_k_cu_9dbab2f1_351184cute1_E:
	.zero		1
	.type		_ZN40_INTERNAL_5061f94b_4_k_cu_9dbab2f1_351184cuda3std3__45__cpo6cbeginE,@object
	.size		_ZN40_INTERNAL_5061f94b_4_k_cu_9dbab2f1_351184cuda3std3__45__cpo6cbeginE,(_ZN40_INTERNAL_5061f94b_4_k_cu_9dbab2f1_351184cuda3std3__48in_placeE - _ZN40_INTERNAL_5061f94b_4_k_cu_9dbab2f1_351184cuda3std3__45__cpo6cbeginE)
_ZN40_INTERNAL_5061f94b_4_k_cu_9dbab2f1_351184cuda3std3__45__cpo6cbeginE:
	.zero		1
	.type		_ZN40_INTERNAL_5061f94b_4_k_cu_9dbab2f1_351184cuda3std3__48in_placeE,@object
	.size		_ZN40_INTERNAL_5061f94b_4_k_cu_9dbab2f1_351184cuda3std3__48in_placeE,(_ZN40_INTERNAL_5061f94b_4_k_cu_9dbab2f1_351184cuda3std6ranges3__45__cpo9iter_moveE - _ZN40_INTERNAL_5061f94b_4_k_cu_9dbab2f1_351184cuda3std3__48in_placeE)
_ZN40_INTERNAL_5061f94b_4_k_cu_9dbab2f1_351184cuda3std3__48in_placeE:
	.zero		1
	.type		_ZN40_INTERNAL_5061f94b_4_k_cu_9dbab2f1_351184cuda3std6ranges3__45__cpo9iter_moveE,@object
	.size		_ZN40_INTERNAL_5061f94b_4_k_cu_9dbab2f1_351184cuda3std6ranges3__45__cpo9iter_moveE,(_ZN40_INTERNAL_5061f94b_4_k_cu_9dbab2f1_351184cuda3std3__45__cpo5beginE - _ZN40_INTERNAL_5061f94b_4_k_cu_9dbab2f1_351184cuda3std6ranges3__45__cpo9iter_moveE)
_ZN40_INTERNAL_5061f94b_4_k_cu_9dbab2f1_351184cuda3std6ranges3__45__cpo9iter_moveE:
	.zero		1
	.type		_ZN40_INTERNAL_5061f94b_4_k_cu_9dbab2f1_351184cuda3std3__45__cpo5beginE,@object
	.size		_ZN40_INTERNAL_5061f94b_4_k_cu_9dbab2f1_351184cuda3std3__45__cpo5beginE,(_ZN40_INTERNAL_5061f94b_4_k_cu_9dbab2f1_351184cuda3std3__442_GLOBAL__N__5061f94b_4_k_cu_9dbab2f1_351186ignoreE - _ZN40_INTERNAL_5061f94b_4_k_cu_9dbab2f1_351184cuda3std3__45__cpo5beginE)
_ZN40_INTERNAL_5061f94b_4_k_cu_9dbab2f1_351184cuda3std3__45__cpo5beginE:
	.zero		1
	.type		_ZN40_INTERNAL_5061f94b_4_k_cu_9dbab2f1_351184cuda3std3__442_GLOBAL__N__5061f94b_4_k_cu_9dbab2f1_351186ignoreE,@object
	.size		_ZN40_INTERNAL_5061f94b_4_k_cu_9dbab2f1_351184cuda3std3__442_GLOBAL__N__5061f94b_4_k_cu_9dbab2f1_351186ignoreE,(_ZN40_INTERNAL_5061f94b_4_k_cu_9dbab2f1_351184cute7productE - _ZN40_INTERNAL_5061f94b_4_k_cu_9dbab2f1_351184cuda3std3__442_GLOBAL__N__5061f94b_4_k_cu_9dbab2f1_351186ignoreE)
_ZN40_INTERNAL_5061f94b_4_k_cu_9dbab2f1_351184cuda3std3__442_GLOBAL__N__5061f94b_4_k_cu_9dbab2f1_351186ignoreE:
	.zero		1
	.type		_ZN40_INTERNAL_5061f94b_4_k_cu_9dbab2f1_351184cute7productE,@object
	.size		_ZN40_INTERNAL_5061f94b_4_k_cu_9dbab2f1_351184cute7productE,(_ZN40_INTERNAL_5061f94b_4_k_cu_9dbab2f1_351184cuda3std3__45__cpo3endE - _ZN40_INTERNAL_5061f94b_4_k_cu_9dbab2f1_351184cute7productE)
_ZN40_INTERNAL_5061f94b_4_k_cu_9dbab2f1_351184cute7productE:
	.zero		1
	.type		_ZN40_INTERNAL_5061f94b_4_k_cu_9dbab2f1_351184cuda3std3__45__cpo3endE,@object
	.size		_ZN40_INTERNAL_5061f94b_4_k_cu_9dbab2f1_351184cuda3std3__45__cpo3endE,(_ZN40_INTERNAL_5061f94b_4_k_cu_9dbab2f1_351184cuda3std3__419piecewise_constructE - _ZN40_INTERNAL_5061f94b_4_k_cu_9dbab2f1_351184cuda3std3__45__cpo3endE)
_ZN40_INTERNAL_5061f94b_4_k_cu_9dbab2f1_351184cuda3std3__45__cpo3endE:
	.zero		1
	.type		_ZN40_INTERNAL_5061f94b_4_k_cu_9dbab2f1_351184cuda3std3__419piecewise_constructE,@object
	.size		_ZN40_INTERNAL_5061f94b_4_k_cu_9dbab2f1_351184cuda3std3__419piecewise_constructE,(_ZN40_INTERNAL_5061f94b_4_k_cu_9dbab2f1_351184cuda3std3__45__cpo4cendE - _ZN40_INTERNAL_5061f94b_4_k_cu_9dbab2f1_351184cuda3std3__419piecewise_constructE)
_ZN40_INTERNAL_5061f94b_4_k_cu_9dbab2f1_351184cuda3std3__419piecewise_constructE:
	.zero		1
	.type		_ZN40_INTERNAL_5061f94b_4_k_cu_9dbab2f1_351184cuda3std3__45__cpo4cendE,@object
	.size		_ZN40_INTERNAL_5061f94b_4_k_cu_9dbab2f1_351184cuda3std3__45__cpo4cendE,(_ZN40_INTERNAL_5061f94b_4_k_cu_9dbab2f1_351184cuda3std6ranges3__45__cpo4swapE - _ZN40_INTERNAL_5061f94b_4_k_cu_9dbab2f1_351184cuda3std3__45__cpo4cendE)
_ZN40_INTERNAL_5061f94b_4_k_cu_9dbab2f1_351184cuda3std3__45__cpo4cendE:
	.zero		1
	.type		_ZN40_INTERNAL_5061f94b_4_k_cu_9dbab2f1_351184cuda3std6ranges3__45__cpo4swapE,@object
	.size		_ZN40_INTERNAL_5061f94b_4_k_cu_9dbab2f1_351184cuda3std6ranges3__45__cpo4swapE,(.L_9 - _ZN40_INTERNAL_5061f94b_4_k_cu_9dbab2f1_351184cuda3std6ranges3__45__cpo4swapE)
_ZN40_INTERNAL_5061f94b_4_k_cu_9dbab2f1_351184cuda3std6ranges3__45__cpo4swapE:
	.zero		1
.L_9:


//--------------------- .nv.constant0._ZN7cutlass13device_kernelINS_4gemm6kernel13GemmUniversalIN4cute5tupleIJiiiiEEENS1_10collective13CollectiveMmaINS1_49MainloopSm90TmaGmmaRmemAWarpSpecializedMixedInputILi9ENS5_IJNS4_1CILi1EEESB_SB_EEENS1_32KernelTmaWarpSpecializedPingpongEEENS5_IJNSA_ILi64EEESF_NSA_ILi128EEEEEENS5_IJNS_12float_e4m3_tEEEENS5_IJlSB_lEEENS_10bfloat16_tESK_NS4_8TiledMMAINS4_8MMA_AtomIJNS4_4SM904GMMA27MMA_64x64x16_F32BF16BF16_RSILNSP_5MajorE0ELSR_0ELNSP_7ScaleInE1ELSS_1EEEEEENS4_6LayoutISC_NS5_IJNSA_ILi0EEESW_SW_EEEEENS5_IJNS4_10UnderscoreESZ_SZ_EEEEENS4_13SM90_TMA_LOADENS4_14ComposedLayoutINS4_7SwizzleILi3ELi4ELi3EEENS4_18smem_ptr_flag_bitsILi8EEENSV_INS5_IJNSA_ILi8EEESG_EEENS5_IJSG_SB_EEEEEEENS4_9Copy_AtomIJNS4_39AutoVectorizingCopyWithAssumedAlignmentILi128EEESI_EEENS4_8identityES12_NS13_IS15_NS16_ILi16EEENSV_INS5_IJS18_SF_EEENS5_IJSF_SB_EEEEEEEvS1H_EENS_8epilogue10collective6detail29Sm90TmaWarpSpecializedAdapterINS1P_15DefaultEpilogueISI_SK_SK_NS1O_6thread17LinearCombinationISI_Li1EffLNS1T_9ScaleType4KindE0ELNS_15FloatRoundStyleE2ESI_EENS1_15EpilogueDefaultEEEEEvvEEEEvNT_6ParamsE --------------------------
	.section	.nv.constant0._ZN7cutlass13device_kernelINS_4gemm6kernel13GemmUniversalIN4cute5tupleIJiiiiEEENS1_10collective13CollectiveMmaINS1_49MainloopSm90TmaGmmaRmemAWarpSpecializedMixedInputILi9ENS5_IJNS4_1CILi1EEESB_SB_EEENS1_32KernelTmaWarpSpecializedPingpongEEENS5_IJNSA_ILi64EEESF_NSA_ILi128EEEEEENS5_IJNS_12float_e4m3_tEEEENS5_IJlSB_lEEENS_10bfloat16_tESK_NS4_8TiledMMAINS4_8MMA_AtomIJNS4_4SM904GMMA27MMA_64x64x16_F32BF16BF16_RSILNSP_5MajorE0ELSR_0ELNSP_7ScaleInE1ELSS_1EEEEEENS4_6LayoutISC_NS5_IJNSA_ILi0EEESW_SW_EEEEENS5_IJNS4_10UnderscoreESZ_SZ_EEEEENS4_13SM90_TMA_LOADENS4_14ComposedLayoutINS4_7SwizzleILi3ELi4ELi3EEENS4_18smem_ptr_flag_bitsILi8EEENSV_INS5_IJNSA_ILi8EEESG_EEENS5_IJSG_SB_EEEEEEENS4_9Copy_AtomIJNS4_39AutoVectorizingCopyWithAssumedAlignmentILi128EEESI_EEENS4_8identityES12_NS13_IS15_NS16_ILi16EEENSV_INS5_IJS18_SF_EEENS5_IJSF_SB_EEEEEEEvS1H_EENS_8epilogue10collective6detail29Sm90TmaWarpSpecializedAdapterINS1P_15DefaultEpilogueISI_SK_SK_NS1O_6thread17LinearCombinationISI_Li1EffLNS1T_9ScaleType4KindE0ELNS_15FloatRoundStyleE2ESI_EENS1_15EpilogueDefaultEEEEEvvEEEEvNT_6ParamsE,"a",@progbits
	.sectionflags	@""
	.align	4
.nv.constant0._ZN7cutlass13device_kernelINS_4gemm6kernel13GemmUniversalIN4cute5tupleIJiiiiEEENS1_10collective13CollectiveMmaINS1_49MainloopSm90TmaGmmaRmemAWarpSpecializedMixedInputILi9ENS5_IJNS4_1CILi1EEESB_SB_EEENS1_32KernelTmaWarpSpecializedPingpongEEENS5_IJNSA_ILi64EEESF_NSA_ILi128EEEEEENS5_IJNS_12float_e4m3_tEEEENS5_IJlSB_lEEENS_10bfloat16_tESK_NS4_8TiledMMAINS4_8MMA_AtomIJNS4_4SM904GMMA27MMA_64x64x16_F32BF16BF16_RSILNSP_5MajorE0ELSR_0ELNSP_7ScaleInE1ELSS_1EEEEEENS4_6LayoutISC_NS5_IJNSA_ILi0EEESW_SW_EEEEENS5_IJNS4_10UnderscoreESZ_SZ_EEEEENS4_13SM90_TMA_LOADENS4_14ComposedLayoutINS4_7SwizzleILi3ELi4ELi3EEENS4_18smem_ptr_flag_bitsILi8EEENSV_INS5_IJNSA_ILi8EEESG_EEENS5_IJSG_SB_EEEEEEENS4_9Copy_AtomIJNS4_39AutoVectorizingCopyWithAssumedAlignmentILi128EEESI_EEENS4_8identityES12_NS13_IS15_NS16_ILi16EEENSV_INS5_IJS18_SF_EEENS5_IJSF_SB_EEEEEEEvS1H_EENS_8epilogue10collective6detail29Sm90TmaWarpSpecializedAdapterINS1P_15DefaultEpilogueISI_SK_SK_NS1O_6thread17LinearCombinationISI_Li1EffLNS1T_9ScaleType4KindE0ELNS_15FloatRoundStyleE2ESI_EENS1_15EpilogueDefaultEEEEEvvEEEEvNT_6ParamsE:
	.zero		2176


//--------------------- SYMBOLS --------------------------

	.type		.nv.reservedSmem.offset0,@object
	.size		.nv.reservedSmem.offset0,0x4
	.type		__assertfail,@function
